//
// Generated by NVIDIA NVVM Compiler
//
// Compiler Build ID: CL-36424714
// Cuda compilation tools, release 13.0, V13.0.88
// Based on NVVM 20.0.0
//

.version 9.0
.target sm_100
.address_size 64

	// .globl	_Z15gpuMatrixConv3DPfS_S_S_iiiiiiS_S_S_ii

.visible .entry _Z15gpuMatrixConv3DPfS_S_S_iiiiiiS_S_S_ii(
	.param .u64 .ptr .align 1 _Z15gpuMatrixConv3DPfS_S_S_iiiiiiS_S_S_ii_param_0,
	.param .u64 .ptr .align 1 _Z15gpuMatrixConv3DPfS_S_S_iiiiiiS_S_S_ii_param_1,
	.param .u64 .ptr .align 1 _Z15gpuMatrixConv3DPfS_S_S_iiiiiiS_S_S_ii_param_2,
	.param .u64 .ptr .align 1 _Z15gpuMatrixConv3DPfS_S_S_iiiiiiS_S_S_ii_param_3,
	.param .u32 _Z15gpuMatrixConv3DPfS_S_S_iiiiiiS_S_S_ii_param_4,
	.param .u32 _Z15gpuMatrixConv3DPfS_S_S_iiiiiiS_S_S_ii_param_5,
	.param .u32 _Z15gpuMatrixConv3DPfS_S_S_iiiiiiS_S_S_ii_param_6,
	.param .u32 _Z15gpuMatrixConv3DPfS_S_S_iiiiiiS_S_S_ii_param_7,
	.param .u32 _Z15gpuMatrixConv3DPfS_S_S_iiiiiiS_S_S_ii_param_8,
	.param .u32 _Z15gpuMatrixConv3DPfS_S_S_iiiiiiS_S_S_ii_param_9,
	.param .u64 .ptr .align 1 _Z15gpuMatrixConv3DPfS_S_S_iiiiiiS_S_S_ii_param_10,
	.param .u64 .ptr .align 1 _Z15gpuMatrixConv3DPfS_S_S_iiiiiiS_S_S_ii_param_11,
	.param .u64 .ptr .align 1 _Z15gpuMatrixConv3DPfS_S_S_iiiiiiS_S_S_ii_param_12,
	.param .u32 _Z15gpuMatrixConv3DPfS_S_S_iiiiiiS_S_S_ii_param_13,
	.param .u32 _Z15gpuMatrixConv3DPfS_S_S_iiiiiiS_S_S_ii_param_14
)
{
	.reg .pred 	%p<15>;
	.reg .b32 	%r<130>;
	.reg .b32 	%f<85>;
	.reg .b64 	%rd<73>;

	ld.param.u64 	%rd8, [_Z15gpuMatrixConv3DPfS_S_S_iiiiiiS_S_S_ii_param_0];
	ld.param.u64 	%rd9, [_Z15gpuMatrixConv3DPfS_S_S_iiiiiiS_S_S_ii_param_1];
	ld.param.u32 	%r69, [_Z15gpuMatrixConv3DPfS_S_S_iiiiiiS_S_S_ii_param_4];
	ld.param.u32 	%r70, [_Z15gpuMatrixConv3DPfS_S_S_iiiiiiS_S_S_ii_param_5];
	ld.param.u32 	%r71, [_Z15gpuMatrixConv3DPfS_S_S_iiiiiiS_S_S_ii_param_6];
	ld.param.u32 	%r72, [_Z15gpuMatrixConv3DPfS_S_S_iiiiiiS_S_S_ii_param_7];
	ld.param.u32 	%r76, [_Z15gpuMatrixConv3DPfS_S_S_iiiiiiS_S_S_ii_param_8];
	ld.param.u32 	%r73, [_Z15gpuMatrixConv3DPfS_S_S_iiiiiiS_S_S_ii_param_9];
	ld.param.u64 	%rd6, [_Z15gpuMatrixConv3DPfS_S_S_iiiiiiS_S_S_ii_param_11];
	ld.param.u32 	%r74, [_Z15gpuMatrixConv3DPfS_S_S_iiiiiiS_S_S_ii_param_13];
	ld.param.u32 	%r75, [_Z15gpuMatrixConv3DPfS_S_S_iiiiiiS_S_S_ii_param_14];
	cvta.to.global.u64 	%rd1, %rd9;
	cvta.to.global.u64 	%rd2, %rd8;
	mov.u32 	%r77, %ctaid.y;
	mov.u32 	%r78, %ntid.y;
	mov.u32 	%r79, %tid.y;
	mad.lo.s32 	%r1, %r77, %r78, %r79;
	mov.u32 	%r80, %ctaid.x;
	mov.u32 	%r81, %ntid.x;
	mov.u32 	%r82, %tid.x;
	mad.lo.s32 	%r2, %r80, %r81, %r82;
	setp.ge.s32 	%p1, %r1, %r76;
	setp.ge.s32 	%p2, %r2, %r73;
	or.pred  	%p3, %p1, %p2;
	mov.f32 	%f83, 0f00000000;
	@%p3 bra 	$L__BB0_19;
	setp.lt.s32 	%p4, %r71, 1;
	@%p4 bra 	$L__BB0_18;
	setp.lt.s32 	%p5, %r72, 1;
	mul.lo.s32 	%r3, %r74, %r1;
	mul.lo.s32 	%r4, %r75, %r2;
	mul.lo.s32 	%r5, %r72, %r72;
	@%p5 bra 	$L__BB0_18;
	and.b32  	%r6, %r72, 7;
	and.b32  	%r7, %r72, 3;
	and.b32  	%r8, %r72, 2147483640;
	and.b32  	%r9, %r72, 1;
	neg.s32 	%r10, %r8;
	shl.b32 	%r11, %r5, 3;
	add.s32 	%r12, %r69, %r3;
	mul.lo.s32 	%r84, %r70, %r69;
	shl.b32 	%r13, %r84, 3;
	shl.b32 	%r85, %r69, 1;
	add.s32 	%r14, %r3, %r85;
	mad.lo.s32 	%r15, %r69, 3, %r3;
	shl.b32 	%r86, %r69, 2;
	add.s32 	%r16, %r3, %r86;
	mad.lo.s32 	%r17, %r69, 5, %r3;
	mad.lo.s32 	%r18, %r69, 6, %r3;
	mad.lo.s32 	%r19, %r69, 7, %r3;
	mov.f32 	%f83, 0f00000000;
	mov.b32 	%r115, 0;
	mul.wide.s32 	%rd56, %r5, 4;
$L__BB0_4:
	add.s32 	%r21, %r115, %r3;
	mul.lo.s32 	%r22, %r115, %r71;
	add.s32 	%r88, %r12, %r115;
	mad.lo.s32 	%r23, %r70, %r88, %r4;
	add.s32 	%r89, %r14, %r115;
	mad.lo.s32 	%r24, %r70, %r89, %r4;
	add.s32 	%r90, %r15, %r115;
	mad.lo.s32 	%r25, %r70, %r90, %r4;
	add.s32 	%r91, %r16, %r115;
	mad.lo.s32 	%r26, %r70, %r91, %r4;
	add.s32 	%r92, %r17, %r115;
	mad.lo.s32 	%r27, %r70, %r92, %r4;
	add.s32 	%r93, %r18, %r115;
	mad.lo.s32 	%r28, %r70, %r93, %r4;
	add.s32 	%r94, %r19, %r115;
	mad.lo.s32 	%r29, %r70, %r94, %r4;
	mad.lo.s32 	%r30, %r70, %r21, %r4;
	mov.b32 	%r116, 0;
$L__BB0_5:
	setp.lt.u32 	%p6, %r72, 8;
	add.s32 	%r32, %r116, %r4;
	add.s32 	%r33, %r116, %r22;
	mov.b32 	%r128, 0;
	@%p6 bra 	$L__BB0_8;
	add.s32 	%r124, %r23, %r116;
	add.s32 	%r123, %r24, %r116;
	add.s32 	%r122, %r25, %r116;
	add.s32 	%r121, %r26, %r116;
	add.s32 	%r120, %r27, %r116;
	add.s32 	%r119, %r28, %r116;
	add.s32 	%r118, %r29, %r116;
	add.s32 	%r117, %r30, %r116;
	mov.u32 	%r125, %r33;
	mov.u32 	%r126, %r10;
$L__BB0_7:
	.pragma "nounroll";
	mul.wide.s32 	%rd10, %r117, 4;
	add.s64 	%rd11, %rd2, %rd10;
	ld.global.f32 	%f20, [%rd11];
	mul.wide.s32 	%rd12, %r125, 4;
	add.s64 	%rd13, %rd1, %rd12;
	ld.global.f32 	%f21, [%rd13];
	fma.rn.f32 	%f22, %f20, %f21, %f83;
	mul.wide.s32 	%rd14, %r124, 4;
	add.s64 	%rd15, %rd2, %rd14;
	ld.global.f32 	%f23, [%rd15];
	add.s64 	%rd17, %rd13, %rd56;
	ld.global.f32 	%f24, [%rd17];
	fma.rn.f32 	%f25, %f23, %f24, %f22;
	mul.wide.s32 	%rd18, %r123, 4;
	add.s64 	%rd19, %rd2, %rd18;
	ld.global.f32 	%f26, [%rd19];
	add.s64 	%rd20, %rd17, %rd56;
	ld.global.f32 	%f27, [%rd20];
	fma.rn.f32 	%f28, %f26, %f27, %f25;
	mul.wide.s32 	%rd21, %r122, 4;
	add.s64 	%rd22, %rd2, %rd21;
	ld.global.f32 	%f29, [%rd22];
	add.s64 	%rd23, %rd20, %rd56;
	ld.global.f32 	%f30, [%rd23];
	fma.rn.f32 	%f31, %f29, %f30, %f28;
	mul.wide.s32 	%rd24, %r121, 4;
	add.s64 	%rd25, %rd2, %rd24;
	ld.global.f32 	%f32, [%rd25];
	add.s64 	%rd26, %rd23, %rd56;
	ld.global.f32 	%f33, [%rd26];
	fma.rn.f32 	%f34, %f32, %f33, %f31;
	mul.wide.s32 	%rd27, %r120, 4;
	add.s64 	%rd28, %rd2, %rd27;
	ld.global.f32 	%f35, [%rd28];
	add.s64 	%rd29, %rd26, %rd56;
	ld.global.f32 	%f36, [%rd29];
	fma.rn.f32 	%f37, %f35, %f36, %f34;
	mul.wide.s32 	%rd30, %r119, 4;
	add.s64 	%rd31, %rd2, %rd30;
	ld.global.f32 	%f38, [%rd31];
	add.s64 	%rd32, %rd29, %rd56;
	ld.global.f32 	%f39, [%rd32];
	fma.rn.f32 	%f40, %f38, %f39, %f37;
	mul.wide.s32 	%rd33, %r118, 4;
	add.s64 	%rd34, %rd2, %rd33;
	ld.global.f32 	%f41, [%rd34];
	add.s64 	%rd35, %rd32, %rd56;
	ld.global.f32 	%f42, [%rd35];
	fma.rn.f32 	%f83, %f41, %f42, %f40;
	add.s32 	%r126, %r126, 8;
	add.s32 	%r125, %r125, %r11;
	add.s32 	%r124, %r124, %r13;
	add.s32 	%r123, %r123, %r13;
	add.s32 	%r122, %r122, %r13;
	add.s32 	%r121, %r121, %r13;
	add.s32 	%r120, %r120, %r13;
	add.s32 	%r119, %r119, %r13;
	add.s32 	%r118, %r118, %r13;
	add.s32 	%r117, %r117, %r13;
	setp.ne.s32 	%p7, %r126, 0;
	mov.u32 	%r128, %r8;
	@%p7 bra 	$L__BB0_7;
$L__BB0_8:
	setp.eq.s32 	%p8, %r6, 0;
	@%p8 bra 	$L__BB0_16;
	add.s32 	%r96, %r6, -1;
	setp.lt.u32 	%p9, %r96, 3;
	@%p9 bra 	$L__BB0_11;
	mad.lo.s32 	%r97, %r128, %r69, %r21;
	mad.lo.s32 	%r98, %r97, %r70, %r32;
	mul.wide.s32 	%rd36, %r98, 4;
	add.s64 	%rd37, %rd2, %rd36;
	ld.global.f32 	%f44, [%rd37];
	mad.lo.s32 	%r99, %r5, %r128, %r33;
	mul.wide.s32 	%rd38, %r99, 4;
	add.s64 	%rd39, %rd1, %rd38;
	ld.global.f32 	%f45, [%rd39];
	fma.rn.f32 	%f46, %f44, %f45, %f83;
	add.s32 	%r100, %r97, %r69;
	mad.lo.s32 	%r101, %r100, %r70, %r32;
	mul.wide.s32 	%rd40, %r101, 4;
	add.s64 	%rd41, %rd2, %rd40;
	ld.global.f32 	%f47, [%rd41];
	add.s64 	%rd43, %rd39, %rd56;
	ld.global.f32 	%f48, [%rd43];
	fma.rn.f32 	%f49, %f47, %f48, %f46;
	add.s32 	%r102, %r100, %r69;
	mad.lo.s32 	%r103, %r102, %r70, %r32;
	mul.wide.s32 	%rd44, %r103, 4;
	add.s64 	%rd45, %rd2, %rd44;
	ld.global.f32 	%f50, [%rd45];
	add.s64 	%rd46, %rd43, %rd56;
	ld.global.f32 	%f51, [%rd46];
	fma.rn.f32 	%f52, %f50, %f51, %f49;
	add.s32 	%r104, %r102, %r69;
	mad.lo.s32 	%r105, %r104, %r70, %r32;
	mul.wide.s32 	%rd47, %r105, 4;
	add.s64 	%rd48, %rd2, %rd47;
	ld.global.f32 	%f53, [%rd48];
	add.s64 	%rd49, %rd46, %rd56;
	ld.global.f32 	%f54, [%rd49];
	fma.rn.f32 	%f83, %f53, %f54, %f52;
	add.s32 	%r128, %r128, 4;
$L__BB0_11:
	setp.eq.s32 	%p10, %r7, 0;
	@%p10 bra 	$L__BB0_16;
	setp.eq.s32 	%p11, %r7, 1;
	@%p11 bra 	$L__BB0_14;
	mad.lo.s32 	%r106, %r128, %r69, %r21;
	mad.lo.s32 	%r107, %r106, %r70, %r32;
	mul.wide.s32 	%rd50, %r107, 4;
	add.s64 	%rd51, %rd2, %rd50;
	ld.global.f32 	%f56, [%rd51];
	mad.lo.s32 	%r108, %r5, %r128, %r33;
	mul.wide.s32 	%rd52, %r108, 4;
	add.s64 	%rd53, %rd1, %rd52;
	ld.global.f32 	%f57, [%rd53];
	fma.rn.f32 	%f58, %f56, %f57, %f83;
	add.s32 	%r109, %r106, %r69;
	mad.lo.s32 	%r110, %r109, %r70, %r32;
	mul.wide.s32 	%rd54, %r110, 4;
	add.s64 	%rd55, %rd2, %rd54;
	ld.global.f32 	%f59, [%rd55];
	add.s64 	%rd57, %rd53, %rd56;
	ld.global.f32 	%f60, [%rd57];
	fma.rn.f32 	%f83, %f59, %f60, %f58;
	add.s32 	%r128, %r128, 2;
$L__BB0_14:
	setp.eq.s32 	%p12, %r9, 0;
	@%p12 bra 	$L__BB0_16;
	mad.lo.s32 	%r111, %r128, %r69, %r21;
	mad.lo.s32 	%r112, %r111, %r70, %r32;
	mul.wide.s32 	%rd58, %r112, 4;
	add.s64 	%rd59, %rd2, %rd58;
	ld.global.f32 	%f61, [%rd59];
	mad.lo.s32 	%r113, %r5, %r128, %r33;
	mul.wide.s32 	%rd60, %r113, 4;
	add.s64 	%rd61, %rd1, %rd60;
	ld.global.f32 	%f62, [%rd61];
	fma.rn.f32 	%f83, %f61, %f62, %f83;
$L__BB0_16:
	add.s32 	%r116, %r116, 1;
	setp.ne.s32 	%p13, %r116, %r71;
	@%p13 bra 	$L__BB0_5;
	add.s32 	%r115, %r115, 1;
	setp.ne.s32 	%p14, %r115, %r71;
	@%p14 bra 	$L__BB0_4;
$L__BB0_18:
	ld.param.u64 	%rd72, [_Z15gpuMatrixConv3DPfS_S_S_iiiiiiS_S_S_ii_param_12];
	ld.param.u64 	%rd71, [_Z15gpuMatrixConv3DPfS_S_S_iiiiiiS_S_S_ii_param_10];
	ld.param.u64 	%rd70, [_Z15gpuMatrixConv3DPfS_S_S_iiiiiiS_S_S_ii_param_3];
	ld.param.u64 	%rd69, [_Z15gpuMatrixConv3DPfS_S_S_iiiiiiS_S_S_ii_param_2];
	cvta.to.global.u64 	%rd62, %rd6;
	ld.global.f32 	%f63, [%rd62];
	sub.f32 	%f64, %f83, %f63;
	cvta.to.global.u64 	%rd63, %rd72;
	ld.global.f32 	%f65, [%rd63];
	sqrt.rn.f32 	%f66, %f65;
	div.rn.f32 	%f67, %f64, %f66;
	cvta.to.global.u64 	%rd64, %rd69;
	ld.global.f32 	%f68, [%rd64];
	cvta.to.global.u64 	%rd65, %rd71;
	ld.global.f32 	%f69, [%rd65];
	fma.rn.f32 	%f70, %f67, %f68, %f69;
	max.f32 	%f71, %f70, 0f00000000;
	min.f32 	%f72, %f71, 0f40C00000;
	mad.lo.s32 	%r114, %r73, %r1, %r2;
	cvta.to.global.u64 	%rd66, %rd70;
	mul.wide.s32 	%rd67, %r114, 4;
	add.s64 	%rd68, %rd66, %rd67;
	st.global.f32 	[%rd68], %f72;
$L__BB0_19:
	ret;

}


// ===== COMPILED SASS (sm_100) =====

	.target	sm_100

	.elftype	@"ET_EXEC"


//--------------------- .note.nv.tkinfo           --------------------------
	.section	.note.nv.tkinfo,"",@"SHT_NOTE"
	.sectionflags	@"SHF_NOTE_NV_TKINFO"
	.tkinfo
        /*0018*/ 	.word	0x00000002
        /*0030*/ 	.string	""
        /*0030*/ 	.string	"ptxas"
        /*0030*/ 	.string	"Cuda compilation tools, release 13.0, V13.0.88"
        /*0030*/ 	.string	"Build cuda_13.0.r13.0/compiler.36424714_0"
        /*0030*/ 	.string	"-arch sm_100 -m 64 "



//--------------------- .note.nv.cuinfo           --------------------------
	.section	.note.nv.cuinfo,"",@"SHT_NOTE"
	.sectionflags	@"SHF_NOTE_NV_CUINFO"
        /*0018*/ 	.short	0x0002
        /*001a*/ 	.short	0x0064
        /*001c*/ 	.short	0x0082
	.zero		2


//--------------------- .nv.info                  --------------------------
	.section	.nv.info,"",@"SHT_CUDA_INFO"
	.align	4


	//----- nvinfo : EIATTR_REGCOUNT
	.align		4
        /*0000*/ 	.byte	0x04, 0x2f
        /*0002*/ 	.short	(.L_1 - .L_0)
	.align		4
.L_0:
        /*0004*/ 	.word	index@(_Z15gpuMatrixConv3DPfS_S_S_iiiiiiS_S_S_ii)
        /*0008*/ 	.word	0x00000020


	//----- nvinfo : EIATTR_FRAME_SIZE
	.align		4
.L_1:
        /*000c*/ 	.byte	0x04, 0x11
        /*000e*/ 	.short	(.L_3 - .L_2)
	.align		4
.L_2:
        /*0010*/ 	.word	index@($__internal_1_$__cuda_sm3x_div_rn_noftz_f32_slowpath)
        /*0014*/ 	.word	0x00000000


	//----- nvinfo : EIATTR_FRAME_SIZE
	.align		4
.L_3:
        /*0018*/ 	.byte	0x04, 0x11
        /*001a*/ 	.short	(.L_5 - .L_4)
	.align		4
.L_4:
        /*001c*/ 	.word	index@($__internal_0_$__cuda_sm20_sqrt_rn_f32_slowpath)
        /*0020*/ 	.word	0x00000000


	//----- nvinfo : EIATTR_FRAME_SIZE
	.align		4
.L_5:
        /*0024*/ 	.byte	0x04, 0x11
        /*0026*/ 	.short	(.L_7 - .L_6)
	.align		4
.L_6:
        /*0028*/ 	.word	index@(_Z15gpuMatrixConv3DPfS_S_S_iiiiiiS_S_S_ii)
        /*002c*/ 	.word	0x00000000


	//----- nvinfo : EIATTR_MIN_STACK_SIZE
	.align		4
.L_7:
        /*0030*/ 	.byte	0x04, 0x12
        /*0032*/ 	.short	(.L_9 - .L_8)
	.align		4
.L_8:
        /*0034*/ 	.word	index@(_Z15gpuMatrixConv3DPfS_S_S_iiiiiiS_S_S_ii)
        /*0038*/ 	.word	0x00000000
.L_9:


//--------------------- .nv.compat                --------------------------
	.section	.nv.compat,"",@"SHT_CUDA_COMPAT_INFO"
	.align	4
        /*0000*/ 	.byte	0x02, 0x09, 0x00, 0x00, 0x02, 0x02, 0x01, 0x00, 0x02, 0x05, 0x05, 0x00, 0x03, 0x07, 0x01, 0x01
        /*0010*/ 	.byte	0x02, 0x03, 0x00, 0x00, 0x02, 0x06, 0x01, 0x00, 0x04, 0x0b, 0x08, 0x00, 0x01, 0x00, 0x00, 0x00
        /*0020*/ 	.byte	0x00, 0x00, 0x00, 0x00


//--------------------- .nv.info._Z15gpuMatrixConv3DPfS_S_S_iiiiiiS_S_S_ii --------------------------
	.section	.nv.info._Z15gpuMatrixConv3DPfS_S_S_iiiiiiS_S_S_ii,"",@"SHT_CUDA_INFO"
	.sectionflags	@""
	.align	4


	//----- nvinfo : EIATTR_CUDA_API_VERSION
	.align		4
        /*0000*/ 	.byte	0x04, 0x37
        /*0002*/ 	.short	(.L_11 - .L_10)
.L_10:
        /*0004*/ 	.word	0x00000082


	//----- nvinfo : EIATTR_KPARAM_INFO
	.align		4
.L_11:
        /*0008*/ 	.byte	0x04, 0x17
        /*000a*/ 	.short	(.L_13 - .L_12)
.L_12:
        /*000c*/ 	.word	0x00000000
        /*0010*/ 	.short	0x000e
        /*0012*/ 	.short	0x0054
        /*0014*/ 	.byte	0x00, 0xf0, 0x11, 0x00


	//----- nvinfo : EIATTR_KPARAM_INFO
	.align		4
.L_13:
        /*0018*/ 	.byte	0x04, 0x17
        /*001a*/ 	.short	(.L_15 - .L_14)
.L_14:
        /*001c*/ 	.word	0x00000000
        /*0020*/ 	.short	0x000d
        /*0022*/ 	.short	0x0050
        /*0024*/ 	.byte	0x00, 0xf0, 0x11, 0x00


	//----- nvinfo : EIATTR_KPARAM_INFO
	.align		4
.L_15:
        /*0028*/ 	.byte	0x04, 0x17
        /*002a*/ 	.short	(.L_17 - .L_16)
.L_16:
        /*002c*/ 	.word	0x00000000
        /*0030*/ 	.short	0x000c
        /*0032*/ 	.short	0x0048
        /*0034*/ 	.byte	0x00, 0xf5, 0x21, 0x00


	//----- nvinfo : EIATTR_KPARAM_INFO
	.align		4
.L_17:
        /*0038*/ 	.byte	0x04, 0x17
        /*003a*/ 	.short	(.L_19 - .L_18)
.L_18:
        /*003c*/ 	.word	0x00000000
        /*0040*/ 	.short	0x000b
        /*0042*/ 	.short	0x0040
        /*0044*/ 	.byte	0x00, 0xf5, 0x21, 0x00


	//----- nvinfo : EIATTR_KPARAM_INFO
	.align		4
.L_19:
        /*0048*/ 	.byte	0x04, 0x17
        /*004a*/ 	.short	(.L_21 - .L_20)
.L_20:
        /*004c*/ 	.word	0x00000000
        /*0050*/ 	.short	0x000a
        /*0052*/ 	.short	0x0038
        /*0054*/ 	.byte	0x00, 0xf5, 0x21, 0x00


	//----- nvinfo : EIATTR_KPARAM_INFO
	.align		4
.L_21:
        /*0058*/ 	.byte	0x04, 0x17
        /*005a*/ 	.short	(.L_23 - .L_22)
.L_22:
        /*005c*/ 	.word	0x00000000
        /*0060*/ 	.short	0x0009
        /*0062*/ 	.short	0x0034
        /*0064*/ 	.byte	0x00, 0xf0, 0x11, 0x00


	//----- nvinfo : EIATTR_KPARAM_INFO
	.align		4
.L_23:
        /*0068*/ 	.byte	0x04, 0x17
        /*006a*/ 	.short	(.L_25 - .L_24)
.L_24:
        /*006c*/ 	.word	0x00000000
        /*0070*/ 	.short	0x0008
        /*0072*/ 	.short	0x0030
        /*0074*/ 	.byte	0x00, 0xf0, 0x11, 0x00


	//----- nvinfo : EIATTR_KPARAM_INFO
	.align		4
.L_25:
        /*0078*/ 	.byte	0x04, 0x17
        /*007a*/ 	.short	(.L_27 - .L_26)
.L_26:
        /*007c*/ 	.word	0x00000000
        /*0080*/ 	.short	0x0007
        /*0082*/ 	.short	0x002c
        /*0084*/ 	.byte	0x00, 0xf0, 0x11, 0x00


	//----- nvinfo : EIATTR_KPARAM_INFO
	.align		4
.L_27:
        /*0088*/ 	.byte	0x04, 0x17
        /*008a*/ 	.short	(.L_29 - .L_28)
.L_28:
        /*008c*/ 	.word	0x00000000
        /*0090*/ 	.short	0x0006
        /*0092*/ 	.short	0x0028
        /*0094*/ 	.byte	0x00, 0xf0, 0x11, 0x00


	//----- nvinfo : EIATTR_KPARAM_INFO
	.align		4
.L_29:
        /*0098*/ 	.byte	0x04, 0x17
        /*009a*/ 	.short	(.L_31 - .L_30)
.L_30:
        /*009c*/ 	.word	0x00000000
        /*00a0*/ 	.short	0x0005
        /*00a2*/ 	.short	0x0024
        /*00a4*/ 	.byte	0x00, 0xf0, 0x11, 0x00


	//----- nvinfo : EIATTR_KPARAM_INFO
	.align		4
.L_31:
        /*00a8*/ 	.byte	0x04, 0x17
        /*00aa*/ 	.short	(.L_33 - .L_32)
.L_32:
        /*00ac*/ 	.word	0x00000000
        /*00b0*/ 	.short	0x0004
        /*00b2*/ 	.short	0x0020
        /*00b4*/ 	.byte	0x00, 0xf0, 0x11, 0x00


	//----- nvinfo : EIATTR_KPARAM_INFO
	.align		4
.L_33:
        /*00b8*/ 	.byte	0x04, 0x17
        /*00ba*/ 	.short	(.L_35 - .L_34)
.L_34:
        /*00bc*/ 	.word	0x00000000
        /*00c0*/ 	.short	0x0003
        /*00c2*/ 	.short	0x0018
        /*00c4*/ 	.byte	0x00, 0xf5, 0x21, 0x00


	//----- nvinfo : EIATTR_KPARAM_INFO
	.align		4
.L_35:
        /*00c8*/ 	.byte	0x04, 0x17
        /*00ca*/ 	.short	(.L_37 - .L_36)
.L_36:
        /*00cc*/ 	.word	0x00000000
        /*00d0*/ 	.short	0x0002
        /*00d2*/ 	.short	0x0010
        /*00d4*/ 	.byte	0x00, 0xf5, 0x21, 0x00


	//----- nvinfo : EIATTR_KPARAM_INFO
	.align		4
.L_37:
        /*00d8*/ 	.byte	0x04, 0x17
        /*00da*/ 	.short	(.L_39 - .L_38)
.L_38:
        /*00dc*/ 	.word	0x00000000
        /*00e0*/ 	.short	0x0001
        /*00e2*/ 	.short	0x0008
        /*00e4*/ 	.byte	0x00, 0xf5, 0x21, 0x00


	//----- nvinfo : EIATTR_KPARAM_INFO
	.align		4
.L_39:
        /*00e8*/ 	.byte	0x04, 0x17
        /*00ea*/ 	.short	(.L_41 - .L_40)
.L_40:
        /*00ec*/ 	.word	0x00000000
        /*00f0*/ 	.short	0x0000
        /*00f2*/ 	.short	0x0000
        /*00f4*/ 	.byte	0x00, 0xf5, 0x21, 0x00


	//----- nvinfo : EIATTR_SPARSE_MMA_MASK
	.align		4
.L_41:
        /*00f8*/ 	.byte	0x03, 0x50
        /*00fa*/ 	.short	0x0000


	//----- nvinfo : EIATTR_MAXREG_COUNT
	.align		4
        /*00fc*/ 	.byte	0x03, 0x1b
        /*00fe*/ 	.short	0x00ff


	//----- nvinfo : EIATTR_MERCURY_ISA_VERSION
	.align		4
        /*0100*/ 	.byte	0x03, 0x5f
        /*0102*/ 	.short	0x0101


	//----- nvinfo : EIATTR_VRC_CTA_INIT_COUNT
	.align		4
        /*0104*/ 	.byte	0x02, 0x4a
	.zero		1
	.zero		1


	//----- nvinfo : EIATTR_EXIT_INSTR_OFFSETS
	.align		4
        /*0108*/ 	.byte	0x04, 0x1c
        /*010a*/ 	.short	(.L_43 - .L_42)


	//   ....[0]....
.L_42:
        /*010c*/ 	.word	0x000000c0


	//   ....[1]....
        /*0110*/ 	.word	0x000012e0


	//----- nvinfo : EIATTR_CRS_STACK_SIZE
	.align		4
.L_43:
        /*0114*/ 	.byte	0x04, 0x1e
        /*0116*/ 	.short	(.L_45 - .L_44)
.L_44:
        /*0118*/ 	.word	0x00000000


	//----- nvinfo : EIATTR_CBANK_PARAM_SIZE
	.align		4
.L_45:
        /*011c*/ 	.byte	0x03, 0x19
        /*011e*/ 	.short	0x0058


	//----- nvinfo : EIATTR_PARAM_CBANK
	.align		4
        /*0120*/ 	.byte	0x04, 0x0a
        /*0122*/ 	.short	(.L_47 - .L_46)
	.align		4
.L_46:
        /*0124*/ 	.word	index@(.nv.constant0._Z15gpuMatrixConv3DPfS_S_S_iiiiiiS_S_S_ii)
        /*0128*/ 	.short	0x0380
        /*012a*/ 	.short	0x0058


	//----- nvinfo : EIATTR_SW_WAR
	.align		4
.L_47:
        /*012c*/ 	.byte	0x04, 0x36
        /*012e*/ 	.short	(.L_49 - .L_48)
.L_48:
        /*0130*/ 	.word	0x00000008
.L_49:


//--------------------- .nv.callgraph             --------------------------
	.section	.nv.callgraph,"",@"SHT_CUDA_CALLGRAPH"
	.align	4
	.sectionentsize	8
	.align		4
        /*0000*/ 	.word	0x00000000
	.align		4
        /*0004*/ 	.word	0xffffffff
	.align		4
        /*0008*/ 	.word	0x00000000
	.align		4
        /*000c*/ 	.word	0xfffffffe
	.align		4
        /*0010*/ 	.word	0x00000000
	.align		4
        /*0014*/ 	.word	0xfffffffd
	.align		4
        /*0018*/ 	.word	0x00000000
	.align		4
        /*001c*/ 	.word	0xfffffffc


//--------------------- .text._Z15gpuMatrixConv3DPfS_S_S_iiiiiiS_S_S_ii --------------------------
	.section	.text._Z15gpuMatrixConv3DPfS_S_S_iiiiiiS_S_S_ii,"ax",@progbits
	.align	128
        .global         _Z15gpuMatrixConv3DPfS_S_S_iiiiiiS_S_S_ii
        .type           _Z15gpuMatrixConv3DPfS_S_S_iiiiiiS_S_S_ii,@function
        .size           _Z15gpuMatrixConv3DPfS_S_S_iiiiiiS_S_S_ii,(.L_x_25 - _Z15gpuMatrixConv3DPfS_S_S_iiiiiiS_S_S_ii)
        .other          _Z15gpuMatrixConv3DPfS_S_S_iiiiiiS_S_S_ii,@"STO_CUDA_ENTRY STV_DEFAULT"
_Z15gpuMatrixConv3DPfS_S_S_iiiiiiS_S_S_ii:
.text._Z15gpuMatrixConv3DPfS_S_S_iiiiiiS_S_S_ii:
[----:B------:R-:W-:Y:S01]  /*0000*/  LDC R1, c[0x0][0x37c] ;  /* 0x0000df00ff017b82 */ /* 0x000fe20000000800 */
[----:B------:R-:W0:Y:S07]  /*0010*/  S2R R5, SR_TID.X ;  /* 0x0000000000057919 */ /* 0x000e2e0000002100 */
[----:B------:R-:W1:Y:S01]  /*0020*/  LDC R3, c[0x0][0x364] ;  /* 0x0000d900ff037b82 */ /* 0x000e620000000800 */
[----:B------:R-:W2:Y:S01]  /*0030*/  LDCU.64 UR6, c[0x0][0x3b0] ;  /* 0x00007600ff0677ac */ /* 0x000ea20008000a00 */
[----:B------:R-:W1:Y:S06]  /*0040*/  S2R R2, SR_TID.Y ;  /* 0x0000000000027919 */ /* 0x000e6c0000002200 */
[----:B------:R-:W0:Y:S08]  /*0050*/  S2UR UR5, SR_CTAID.X ;  /* 0x00000000000579c3 */ /* 0x000e300000002500 */
[----:B------:R-:W0:Y:S08]  /*0060*/  LDC R0, c[0x0][0x360] ;  /* 0x0000d800ff007b82 */ /* 0x000e300000000800 */
[----:B------:R-:W1:Y:S01]  /*0070*/  S2UR UR4, SR_CTAID.Y ;  /* 0x00000000000479c3 */ /* 0x000e620000002600 */
[----:B0-----:R-:W-:-:S05]  /*0080*/  IMAD R0, R0, UR5, R5 ;  /* 0x0000000500007c24 */ /* 0x001fca000f8e0205 */
[----:B--2---:R-:W-:Y:S01]  /*0090*/  ISETP.GE.AND P0, PT, R0, UR7, PT ;  /* 0x0000000700007c0c */ /* 0x004fe2000bf06270 */
[----:B-1----:R-:W-:-:S05]  /*00a0*/  IMAD R3, R3, UR4, R2 ;  /* 0x0000000403037c24 */ /* 0x002fca000f8e0202 */
[----:B------:R-:W-:-:S13]  /*00b0*/  ISETP.GE.OR P0, PT, R3, UR6, P0 ;  /* 0x0000000603007c0c */ /* 0x000fda0008706670 */
[----:B------:R-:W-:Y:S05]  /*00c0*/  @P0 EXIT ;  /* 0x000000000000094d */ /* 0x000fea0003800000 */
[----:B------:R-:W0:Y:S01]  /*00d0*/  LDCU UR4, c[0x0][0x3a8] ;  /* 0x00007500ff0477ac */ /* 0x000e220008000800 */
[----:B------:R-:W-:Y:S01]  /*00e0*/  HFMA2 R25, -RZ, RZ, 0, 0 ;  /* 0x00000000ff197431 */ /* 0x000fe200000001ff */
[----:B------:R-:W1:Y:S01]  /*00f0*/  LDCU.64 UR14, c[0x0][0x358] ;  /* 0x00006b00ff0e77ac */ /* 0x000e620008000a00 */
[----:B0-----:R-:W-:-:S09]  /*0100*/  UISETP.GE.AND UP0, UPT, UR4, 0x1, UPT ;  /* 0x000000010400788c */ /* 0x001fd2000bf06270 */
[----:B-1----:R-:W-:Y:S05]  /*0110*/  BRA.U !UP0, `(.L_x_0) ;  /* 0x0000000d08cc7547 */ /* 0x002fea000b800000 */
[----:B------:R-:W0:Y:S02]  /*0120*/  LDCU UR7, c[0x0][0x3ac] ;  /* 0x00007580ff0777ac */ /* 0x000e240008000800 */
[----:B0-----:R-:W-:-:S09]  /*0130*/  UISETP.GE.AND UP0, UPT, UR7, 0x1, UPT ;  /* 0x000000010700788c */ /* 0x001fd2000bf06270 */
[----:B------:R-:W-:Y:S05]  /*0140*/  BRA.U !UP0, `(.L_x_0) ;  /* 0x0000000d08c07547 */ /* 0x000fea000b800000 */
[----:B------:R-:W0:Y:S01]  /*0150*/  LDC.64 R14, c[0x0][0x3a0] ;  /* 0x0000e800ff0e7b82 */ /* 0x000e220000000a00 */
[----:B------:R-:W1:Y:S01]  /*0160*/  LDCU.64 UR4, c[0x0][0x3d0] ;  /* 0x00007a00ff0477ac */ /* 0x000e620008000a00 */
[----:B------:R-:W-:Y:S01]  /*0170*/  MOV R25, RZ ;  /* 0x000000ff00197202 */ /* 0x000fe20000000f00 */
[----:B------:R-:W-:Y:S02]  /*0180*/  UIMAD UR18, UR7, UR7, URZ ;  /* 0x00000007071272a4 */ /* 0x000fe4000f8e02ff */
[----:B------:R-:W-:Y:S01]  /*0190*/  ULOP3.LUT UR7, UR7, 0x7ffffff8, URZ, 0xc0, !UPT ;  /* 0x7ffffff807077892 */ /* 0x000fe2000f8ec0ff */
[----:B-1----:R-:W-:Y:S01]  /*01a0*/  IMAD R5, R3, UR4, RZ ;  /* 0x0000000403057c24 */ /* 0x002fe2000f8e02ff */
[----:B------:R-:W-:Y:S01]  /*01b0*/  UMOV UR4, URZ ;  /* 0x000000ff00047c82 */ /* 0x000fe20008000000 */
[----:B------:R-:W-:Y:S02]  /*01c0*/  IMAD R4, R0, UR5, RZ ;  /* 0x0000000500047c24 */ /* 0x000fe4000f8e02ff */
[C---:B0-----:R-:W-:Y:S01]  /*01d0*/  IMAD R7, R14.reuse, R15, RZ ;  /* 0x0000000f0e077224 */ /* 0x041fe200078e02ff */
[----:B------:R-:W-:Y:S01]  /*01e0*/  LEA R8, R14, R5, 0x1 ;  /* 0x000000050e087211 */ /* 0x000fe200078e08ff */
[----:B------:R-:W-:-:S02]  /*01f0*/  IMAD.IADD R6, R5, 0x1, R14 ;  /* 0x0000000105067824 */ /* 0x000fc400078e020e */
[C-C-:B------:R-:W-:Y:S02]  /*0200*/  IMAD R9, R14.reuse, 0x3, R5.reuse ;  /* 0x000000030e097824 */ /* 0x140fe400078e0205 */
[C-C-:B------:R-:W-:Y:S02]  /*0210*/  IMAD R10, R14.reuse, 0x4, R5.reuse ;  /* 0x000000040e0a7824 */ /* 0x140fe400078e0205 */
[C-C-:B------:R-:W-:Y:S02]  /*0220*/  IMAD R11, R14.reuse, 0x5, R5.reuse ;  /* 0x000000050e0b7824 */ /* 0x140fe400078e0205 */
[C-C-:B------:R-:W-:Y:S02]  /*0230*/  IMAD R12, R14.reuse, 0x6, R5.reuse ;  /* 0x000000060e0c7824 */ /* 0x140fe400078e0205 */
[----:B------:R-:W-:-:S07]  /*0240*/  IMAD R13, R14, 0x7, R5 ;  /* 0x000000070e0d7824 */ /* 0x000fce00078e0205 */
.L_x_6:
[----:B------:R-:W0:Y:S01]  /*0250*/  LDCU UR5, c[0x0][0x3a4] ;  /* 0x00007480ff0577ac */ /* 0x000e220008000800 */
[----:B------:R-:W-:Y:S01]  /*0260*/  IADD3 R19, PT, PT, R13, UR4, RZ ;  /* 0x000000040d137c10 */ /* 0x000fe2000fffe0ff */
[----:B------:R-:W-:Y:S01]  /*0270*/  VIADD R15, R12, UR4 ;  /* 0x000000040c0f7c36 */ /* 0x000fe20008000000 */
[----:B------:R-:W1:Y:S01]  /*0280*/  LDCU UR6, c[0x0][0x3a8] ;  /* 0x00007500ff0677ac */ /* 0x000e620008000800 */
[----:B------:R-:W-:Y:S01]  /*0290*/  UMOV UR8, UR4 ;  /* 0x0000000400087c82 */ /* 0x000fe20008000000 */
[----:B------:R-:W-:Y:S01]  /*02a0*/  UIADD3 UR4, UPT, UPT, UR4, 0x1, URZ ;  /* 0x0000000104047890 */ /* 0x000fe2000fffe0ff */
[--C-:B0-----:R-:W-:Y:S02]  /*02b0*/  IMAD R18, R15, UR5, R4.reuse ;  /* 0x000000050f127c24 */ /* 0x101fe4000f8e0204 */
[----:B------:R-:W-:Y:S01]  /*02c0*/  IMAD R19, R19, UR5, R4 ;  /* 0x0000000513137c24 */ /* 0x000fe2000f8e0204 */
[----:B------:R-:W-:Y:S01]  /*02d0*/  UMOV UR5, URZ ;  /* 0x000000ff00057c82 */ /* 0x000fe20008000000 */
[----:B-1----:R-:W-:-:S11]  /*02e0*/  UISETP.NE.AND UP0, UPT, UR4, UR6, UPT ;  /* 0x000000060400728c */ /* 0x002fd6000bf05270 */
.L_x_5:
[----:B------:R-:W0:Y:S01]  /*02f0*/  LDCU.64 UR16, c[0x0][0x3a8] ;  /* 0x00007500ff1077ac */ /* 0x000e220008000a00 */
[----:B------:R-:W-:Y:S01]  /*0300*/  UMOV UR6, URZ ;  /* 0x000000ff00067c82 */ /* 0x000fe20008000000 */
[----:B0-----:R-:W-:-:S09]  /*0310*/  UISETP.GE.U32.AND UP1, UPT, UR17, 0x8, UPT ;  /* 0x000000081100788c */ /* 0x001fd2000bf26070 */
[----:B------:R-:W-:Y:S05]  /*0320*/  BRA.U !UP1, `(.L_x_1) ;  /* 0x0000000509947547 */ /* 0x000fea000b800000 */
[----:B------:R-:W0:Y:S01]  /*0330*/  LDCU UR10, c[0x0][0x3a4] ;  /* 0x00007480ff0a77ac */ /* 0x000e220008000800 */
[----:B------:R-:W-:Y:S01]  /*0340*/  IADD3 R23, PT, PT, R9, UR8, RZ ;  /* 0x0000000809177c10 */ /* 0x000fe2000fffe0ff */
[----:B------:R-:W-:Y:S01]  /*0350*/  VIADD R21, R8, UR8 ;  /* 0x0000000808157c36 */ /* 0x000fe20008000000 */
[----:B------:R-:W-:Y:S01]  /*0360*/  IADD3 R17, PT, PT, R6, UR8, RZ ;  /* 0x0000000806117c10 */ /* 0x000fe2000fffe0ff */
[----:B------:R-:W-:Y:S01]  /*0370*/  VIADD R27, R10, UR8 ;  /* 0x000000080a1b7c36 */ /* 0x000fe20008000000 */
[----:B------:R-:W-:Y:S01]  /*0380*/  IADD3 R29, PT, PT, R11, UR8, RZ ;  /* 0x000000080b1d7c10 */ /* 0x000fe2000fffe0ff */
[----:B------:R-:W-:Y:S01]  /*0390*/  VIADD R15, R5, UR8 ;  /* 0x00000008050f7c36 */ /* 0x000fe20008000000 */
[----:B------:R-:W-:Y:S01]  /*03a0*/  IADD3 R24, PT, PT, R19, UR5, RZ ;  /* 0x0000000513187c10 */ /* 0x000fe2000fffe0ff */
[----:B------:R-:W-:Y:S01]  /*03b0*/  VIADD R22, R18, UR5 ;  /* 0x0000000512167c36 */ /* 0x000fe20008000000 */
[----:B------:R-:W-:Y:S02]  /*03c0*/  UIADD3 UR9, UPT, UPT, -UR7, URZ, URZ ;  /* 0x000000ff07097290 */ /* 0x000fe4000fffe1ff */
[----:B------:R-:W-:Y:S01]  /*03d0*/  UIMAD UR6, UR8, UR16, UR5 ;  /* 0x00000010080672a4 */ /* 0x000fe2000f8e0205 */
[----:B------:R-:W1:Y:S01]  /*03e0*/  LDCU.128 UR20, c[0x0][0x380] ;  /* 0x00007000ff1477ac */ /* 0x000e620008000c00 */
[----:B0-----:R-:W-:-:S02]  /*03f0*/  IMAD R23, R23, UR10, R4 ;  /* 0x0000000a17177c24 */ /* 0x001fc4000f8e0204 */
[--C-:B------:R-:W-:Y:S02]  /*0400*/  IMAD R17, R17, UR10, R4.reuse ;  /* 0x0000000a11117c24 */ /* 0x100fe4000f8e0204 */
[--C-:B------:R-:W-:Y:S01]  /*0410*/  IMAD R21, R21, UR10, R4.reuse ;  /* 0x0000000a15157c24 */ /* 0x100fe2000f8e0204 */
[----:B------:R-:W-:Y:S01]  /*0420*/  IADD3 R28, PT, PT, R23, UR5, RZ ;  /* 0x00000005171c7c10 */ /* 0x000fe2000fffe0ff */
[--C-:B------:R-:W-:Y:S01]  /*0430*/  IMAD R27, R27, UR10, R4.reuse ;  /* 0x0000000a1b1b7c24 */ /* 0x100fe2000f8e0204 */
[----:B------:R-:W-:Y:S01]  /*0440*/  IADD3 R2, PT, PT, R17, UR5, RZ ;  /* 0x0000000511027c10 */ /* 0x000fe2000fffe0ff */
[--C-:B------:R-:W-:Y:S02]  /*0450*/  IMAD R15, R15, UR10, R4.reuse ;  /* 0x0000000a0f0f7c24 */ /* 0x100fe4000f8e0204 */
[----:B------:R-:W-:Y:S02]  /*0460*/  IMAD R29, R29, UR10, R4 ;  /* 0x0000000a1d1d7c24 */ /* 0x000fe4000f8e0204 */
[----:B------:R-:W-:Y:S01]  /*0470*/  VIADD R26, R21, UR5 ;  /* 0x00000005151a7c36 */ /* 0x000fe20008000000 */
[----:B------:R-:W-:Y:S01]  /*0480*/  IADD3 R21, PT, PT, R27, UR5, RZ ;  /* 0x000000051b157c10 */ /* 0x000fe2000fffe0ff */
[----:B------:R-:W-:-:S02]  /*0490*/  VIADD R20, R15, UR5 ;  /* 0x000000050f147c36 */ /* 0x000fc40008000000 */
[----:B-1----:R-:W-:-:S07]  /*04a0*/  VIADD R23, R29, UR5 ;  /* 0x000000051d177c36 */ /* 0x002fce0008000000 */
.L_x_2:
[----:B------:R-:W-:Y:S01]  /*04b0*/  HFMA2 R17, -RZ, RZ, 0, 2.384185791015625e-07 ;  /* 0x00000004ff117431 */ /* 0x000fe200000001ff */
[----:B------:R-:W-:-:S04]  /*04c0*/  UIMAD.WIDE UR10, UR6, 0x4, UR22 ;  /* 0x00000004060a78a5 */ /* 0x000fc8000f8e0216 */
[----:B------:R-:W-:-:S05]  /*04d0*/  IMAD.WIDE R16, R20, R17, UR20 ;  /* 0x0000001414107e25 */ /* 0x000fca000f8e0211 */
[----:B------:R0:W2:Y:S02]  /*04e0*/  LDG.E R14, desc[UR14][R16.64] ;  /* 0x0000000e100e7981 */ /* 0x0000a4000c1e1900 */
[----:B0-----:R-:W-:Y:S01]  /*04f0*/  MOV R16, UR10 ;  /* 0x0000000a00107c02 */ /* 0x001fe20008000f00 */
[----:B------:R-:W-:-:S05]  /*0500*/  IMAD.U32 R17, RZ, RZ, UR11 ;  /* 0x0000000bff117e24 */ /* 0x000fca000f8e00ff */
[----:B------:R-:W2:Y:S01]  /*0510*/  LDG.E R15, desc[UR14][R16.64] ;  /* 0x0000000e100f7981 */ /* 0x000ea2000c1e1900 */
[----:B------:R-:W-:Y:S01]  /*0520*/  UIMAD.WIDE UR10, UR18, 0x4, UR10 ;  /* 0x00000004120a78a5 */ /* 0x000fe2000f8e020a */
[----:B--2---:R-:W-:Y:S01]  /*0530*/  FFMA R25, R14, R15, R25 ;  /* 0x0000000f0e197223 */ /* 0x004fe20000000019 */
[----:B------:R-:W-:-:S05]  /*0540*/  MOV R15, 0x4 ;  /* 0x00000004000f7802 */ /* 0x000fca0000000f00 */
[----:B------:R-:W-:-:S05]  /*0550*/  IMAD.WIDE R14, R2, R15, UR20 ;  /* 0x00000014020e7e25 */ /* 0x000fca000f8e020f */
[----:B------:R0:W2:Y:S02]  /*0560*/  LDG.E R27, desc[UR14][R14.64] ;  /* 0x0000000e0e1b7981 */ /* 0x0000a4000c1e1900 */
[----:B0-----:R-:W-:Y:S01]  /*0570*/  MOV R14, UR10 ;  /* 0x0000000a000e7c02 */ /* 0x001fe20008000f00 */
[----:B------:R-:W-:-:S05]  /*0580*/  IMAD.U32 R15, RZ, RZ, UR11 ;  /* 0x0000000bff0f7e24 */ /* 0x000fca000f8e00ff */
[----:B------:R-:W2:Y:S01]  /*0590*/  LDG.E R29, desc[UR14][R14.64] ;  /* 0x0000000e0e1d7981 */ /* 0x000ea2000c1e1900 */
[----:B------:R-:W-:Y:S01]  /*05a0*/  UIMAD.WIDE UR10, UR18, 0x4, UR10 ;  /* 0x00000004120a78a5 */ /* 0x000fe2000f8e020a */
[----:B--2---:R-:W-:Y:S01]  /*05b0*/  FFMA R25, R27, R29, R25 ;  /* 0x0000001d1b197223 */ /* 0x004fe20000000019 */
[----:B------:R-:W-:-:S05]  /*05c0*/  HFMA2 R27, -RZ, RZ, 0, 2.384185791015625e-07 ;  /* 0x00000004ff1b7431 */ /* 0x000fca00000001ff */
        /* <DEDUP_REMOVED lines=45> */
[----:B------:R-:W-:Y:S01]  /*08a0*/  UIADD3 UR9, UPT, UPT, UR9, 0x8, URZ ;  /* 0x0000000809097890 */ /* 0x000fe2000fffe0ff */
[C---:B------:R-:W-:Y:S01]  /*08b0*/  LEA R2, R7.reuse, R2, 0x3 ;  /* 0x0000000207027211 */ /* 0x040fe200078e18ff */
[C---:B------:R-:W-:Y:S01]  /*08c0*/  IMAD R28, R7.reuse, 0x8, R28 ;  /* 0x00000008071c7824 */ /* 0x040fe200078e021c */
[C---:B------:R-:W-:Y:S01]  /*08d0*/  LEA R26, R7.reuse, R26, 0x3 ;  /* 0x0000001a071a7211 */ /* 0x040fe200078e18ff */
[----:B------:R-:W-:Y:S01]  /*08e0*/  UISETP.NE.AND UP1, UPT, UR9, URZ, UPT ;  /* 0x000000ff0900728c */ /* 0x000fe2000bf25270 */
[C---:B------:R-:W-:Y:S01]  /*08f0*/  LEA R21, R7.reuse, R21, 0x3 ;  /* 0x0000001507157211 */ /* 0x040fe200078e18ff */
[C---:B------:R-:W-:Y:S01]  /*0900*/  IMAD R22, R7.reuse, 0x8, R22 ;  /* 0x0000000807167824 */ /* 0x040fe200078e0216 */
[C---:B------:R-:W-:Y:S01]  /*0910*/  LEA R23, R7.reuse, R23, 0x3 ;  /* 0x0000001707177211 */ /* 0x040fe200078e18ff */
[----:B------:R-:W-:Y:S01]  /*0920*/  ULEA UR6, UR18, UR6, 0x3 ;  /* 0x0000000612067291 */ /* 0x000fe2000f8e18ff */
[----:B------:R-:W-:-:S02]  /*0930*/  LEA R20, R7, R20, 0x3 ;  /* 0x0000001407147211 */ /* 0x000fc400078e18ff */
[----:B------:R-:W-:Y:S01]  /*0940*/  LEA R24, R7, R24, 0x3 ;  /* 0x0000001807187211 */ /* 0x000fe200078e18ff */
[----:B--2---:R-:W-:Y:S01]  /*0950*/  FFMA R25, R27, R29, R25 ;  /* 0x0000001d1b197223 */ /* 0x004fe20000000019 */
[----:B------:R-:W-:Y:S07]  /*0960*/  BRA.U UP1, `(.L_x_2) ;  /* 0xfffffff901d07547 */ /* 0x000fee000b83ffff */
[----:B------:R-:W-:-:S05]  /*0970*/  UMOV UR6, UR7 ;  /* 0x0000000700067c82 */ /* 0x000fca0008000000 */
.L_x_1:
[----:B------:R-:W0:Y:S02]  /*0980*/  LDCU UR9, c[0x0][0x3ac] ;  /* 0x00007580ff0977ac */ /* 0x000e240008000800 */
[----:B0-----:R-:W-:-:S04]  /*0990*/  ULOP3.LUT UR10, UR9, 0x7, URZ, 0xc0, !UPT ;  /* 0x00000007090a7892 */ /* 0x001fc8000f8ec0ff */
[----:B------:R-:W-:-:S09]  /*09a0*/  UISETP.NE.AND UP1, UPT, UR10, URZ, UPT ;  /* 0x000000ff0a00728c */ /* 0x000fd2000bf25270 */
[----:B------:R-:W-:Y:S05]  /*09b0*/  BRA.U !UP1, `(.L_x_3) ;  /* 0x0000000509947547 */ /* 0x000fea000b800000 */
[----:B------:R-:W-:Y:S02]  /*09c0*/  ULOP3.LUT UR12, UR9, 0x3, URZ, 0xc0, !UPT ;  /* 0x00000003090c7892 */ /* 0x000fe4000f8ec0ff */
[----:B------:R-:W-:Y:S02]  /*09d0*/  UIADD3 UR9, UPT, UPT, UR10, -0x1, URZ ;  /* 0xffffffff0a097890 */ /* 0x000fe4000fffe0ff */
[----:B------:R-:W-:Y:S02]  /*09e0*/  UISETP.NE.AND UP2, UPT, UR12, URZ, UPT ;  /* 0x000000ff0c00728c */ /* 0x000fe4000bf45270 */
[----:B------:R-:W-:-:S09]  /*09f0*/  UISETP.GE.U32.AND UP1, UPT, UR9, 0x3, UPT ;  /* 0x000000030900788c */ /* 0x000fd2000bf26070 */
[----:B------:R-:W-:Y:S05]  /*0a00*/  BRA.U !UP1, `(.L_x_4) ;  /* 0x0000000109c07547 */ /* 0x000fea000b800000 */
[----:B------:R-:W0:Y:S01]  /*0a10*/  LDCU.64 UR22, c[0x0][0x3a0] ;  /* 0x00007400ff1677ac */ /* 0x000e220008000a00 */
[----:B------:R-:W-:Y:S01]  /*0a20*/  VIADD R2, R5, UR8 ;  /* 0x0000000805027c36 */ /* 0x000fe20008000000 */
[----:B------:R-:W-:Y:S01]  /*0a30*/  IADD3 R29, PT, PT, R4, UR5, RZ ;  /* 0x00000005041d7c10 */ /* 0x000fe2000fffe0ff */
[----:B------:R-:W-:Y:S01]  /*0a40*/  HFMA2 R27, -RZ, RZ, 0, 2.384185791015625e-07 ;  /* 0x00000004ff1b7431 */ /* 0x000fe200000001ff */
[----:B------:R-:W1:Y:S01]  /*0a50*/  LDCU.128 UR24, c[0x0][0x380] ;  /* 0x00007000ff1877ac */ /* 0x000e620008000c00 */
[----:B------:R-:W-:Y:S01]  /*0a60*/  MOV R23, 0x4 ;  /* 0x0000000400177802 */ /* 0x000fe20000000f00 */
[----:B------:R-:W-:-:S04]  /*0a70*/  UIMAD UR10, UR8, UR16, UR5 ;  /* 0x00000010080a72a4 */ /* 0x000fc8000f8e0205 */
[----:B------:R-:W-:Y:S01]  /*0a80*/  UIMAD UR10, UR18, UR6, UR10 ;  /* 0x00000006120a72a4 */ /* 0x000fe2000f8e020a */
[----:B0-----:R-:W-:-:S03]  /*0a90*/  MOV R15, UR22 ;  /* 0x00000016000f7c02 */ /* 0x001fc60008000f00 */
[----:B-1----:R-:W-:Y:S02]  /*0aa0*/  UIMAD.WIDE UR10, UR10, 0x4, UR26 ;  /* 0x000000040a0a78a5 */ /* 0x002fe4000f8e021a */
[----:B------:R-:W-:-:S04]  /*0ab0*/  IMAD R2, R15, UR6, R2 ;  /* 0x000000060f027c24 */ /* 0x000fc8000f8e0202 */
[C---:B------:R-:W-:Y:S01]  /*0ac0*/  VIADD R16, R2.reuse, UR22 ;  /* 0x0000001602107c36 */ /* 0x040fe20008000000 */
[----:B------:R-:W-:Y:S01]  /*0ad0*/  MOV R15, UR11 ;  /* 0x0000000b000f7c02 */ /* 0x000fe20008000f00 */
[--C-:B------:R-:W-:Y:S02]  /*0ae0*/  IMAD R26, R2, UR23, R29.reuse ;  /* 0x00000017021a7c24 */ /* 0x100fe4000f8e021d */
[C---:B------:R-:W-:Y:S01]  /*0af0*/  IMAD R22, R16.reuse, UR23, R29 ;  /* 0x0000001710167c24 */ /* 0x040fe2000f8e021d */
[----:B------:R-:W-:Y:S01]  /*0b00*/  IADD3 R20, PT, PT, R16, UR22, RZ ;  /* 0x0000001610147c10 */ /* 0x000fe2000fffe0ff */
[----:B------:R-:W-:Y:S02]  /*0b10*/  IMAD.U32 R14, RZ, RZ, UR10 ;  /* 0x0000000aff0e7e24 */ /* 0x000fe4000f8e00ff */
[----:B------:R-:W-:Y:S01]  /*0b20*/  IMAD.WIDE R22, R22, R23, UR24 ;  /* 0x0000001816167e25 */ /* 0x000fe2000f8e0217 */
[----:B------:R-:W-:Y:S02]  /*0b30*/  UIMAD.WIDE UR10, UR18, 0x4, UR10 ;  /* 0x00000004120a78a5 */ /* 0x000fe4000f8e020a */
[----:B------:R-:W2:Y:S01]  /*0b40*/  LDG.E R2, desc[UR14][R14.64] ;  /* 0x0000000e0e027981 */ /* 0x000ea2000c1e1900 */
[----:B------:R-:W-:-:S03]  /*0b50*/  IMAD.WIDE R26, R26, R27, UR24 ;  /* 0x000000181a1a7e25 */ /* 0x000fc6000f8e021b */
[----:B------:R0:W3:Y:S01]  /*0b60*/  LDG.E R28, desc[UR14][R22.64] ;  /* 0x0000000e161c7981 */ /* 0x0000e2000c1e1900 */
[----:B------:R-:W-:Y:S01]  /*0b70*/  UIMAD.WIDE UR20, UR18, 0x4, UR10 ;  /* 0x00000004121478a5 */ /* 0x000fe2000f8e020a */
[C---:B------:R-:W-:Y:S01]  /*0b80*/  VIADD R21, R20.reuse, UR22 ;  /* 0x0000001614157c36 */ /* 0x040fe20008000000 */
[----:B------:R-:W-:Y:S01]  /*0b90*/  MOV R16, UR10 ;  /* 0x0000000a00107c02 */ /* 0x000fe20008000f00 */
[----:B------:R-:W-:Y:S01]  /*0ba0*/  IMAD.U32 R17, RZ, RZ, UR11 ;  /* 0x0000000bff117e24 */ /* 0x000fe2000f8e00ff */
[----:B------:R1:W2:Y:S01]  /*0bb0*/  LDG.E R24, desc[UR14][R26.64] ;  /* 0x0000000e1a187981 */ /* 0x0002a2000c1e1900 */
[----:B0-----:R-:W-:Y:S02]  /*0bc0*/  HFMA2 R23, -RZ, RZ, 0, 2.384185791015625e-07 ;  /* 0x00000004ff177431 */ /* 0x001fe400000001ff */
[--C-:B------:R-:W-:Y:S01]  /*0bd0*/  IMAD R20, R20, UR23, R29.reuse ;  /* 0x0000001714147c24 */ /* 0x100fe2000f8e021d */
[----:B------:R-:W-:Y:S01]  /*0be0*/  UIMAD.WIDE UR10, UR18, 0x4, UR20 ;  /* 0x00000004120a78a5 */ /* 0x000fe2000f8e0214 */
[----:B------:R-:W-:Y:S01]  /*0bf0*/  IMAD R29, R21, UR23, R29 ;  /* 0x00000017151d7c24 */ /* 0x000fe2000f8e021d */
[----:B------:R-:W-:Y:S01]  /*0c00*/  MOV R14, UR20 ;  /* 0x00000014000e7c02 */ /* 0x000fe20008000f00 */
[----:B-1----:R-:W-:Y:S01]  /*0c10*/  IMAD.MOV.U32 R26, RZ, RZ, 0x4 ;  /* 0x00000004ff1a7424 */ /* 0x002fe200078e00ff */
[----:B------:R-:W-:Y:S01]  /*0c20*/  MOV R15, UR21 ;  /* 0x00000015000f7c02 */ /* 0x000fe20008000f00 */
[----:B------:R-:W3:Y:S01]  /*0c30*/  LDG.E R17, desc[UR14][R16.64] ;  /* 0x0000000e10117981 */ /* 0x000ee2000c1e1900 */
[----:B------:R-:W-:Y:S01]  /*0c40*/  IMAD.WIDE R20, R20, R23, UR24 ;  /* 0x0000001814147e25 */ /* 0x000fe2000f8e0217 */
[----:B------:R-:W-:-:S02]  /*0c50*/  MOV R22, UR10 ;  /* 0x0000000a00167c02 */ /* 0x000fc40008000f00 */
[----:B------:R-:W4:Y:S01]  /*0c60*/  LDG.E R14, desc[UR14][R14.64] ;  /* 0x0000000e0e0e7981 */ /* 0x000f22000c1e1900 */
[----:B------:R-:W-:Y:S01]  /*0c70*/  MOV R23, UR11 ;  /* 0x0000000b00177c02 */ /* 0x000fe20008000f00 */
[----:B------:R-:W-:Y:S02]  /*0c80*/  IMAD.WIDE R26, R29, R26, UR24 ;  /* 0x000000181d1a7e25 */ /* 0x000fe4000f8e021a */
[----:B------:R-:W4:Y:S04]  /*0c90*/  LDG.E R21, desc[UR14][R20.64] ;  /* 0x0000000e14157981 */ /* 0x000f28000c1e1900 */
[----:B------:R-:W5:Y:S04]  /*0ca0*/  LDG.E R22, desc[UR14][R22.64] ;  /* 0x0000000e16167981 */ /* 0x000f68000c1e1900 */
[----:B------:R-:W5:Y:S01]  /*0cb0*/  LDG.E R27, desc[UR14][R26.64] ;  /* 0x0000000e1a1b7981 */ /* 0x000f62000c1e1900 */
[----:B------:R-:W-:Y:S01]  /*0cc0*/  UIADD3 UR6, UPT, UPT, UR6, 0x4, URZ ;  /* 0x0000000406067890 */ /* 0x000fe2000fffe0ff */
[----:B--2---:R-:W-:-:S04]  /*0cd0*/  FFMA R25, R24, R2, R25 ;  /* 0x0000000218197223 */ /* 0x004fc80000000019 */
[----:B---3--:R-:W-:-:S04]  /*0ce0*/  FFMA R28, R28, R17, R25 ;  /* 0x000000111c1c7223 */ /* 0x008fc80000000019 */
[----:B----4-:R-:W-:-:S04]  /*0cf0*/  FFMA R28, R21, R14, R28 ;  /* 0x0000000e151c7223 */ /* 0x010fc8000000001c */
[----:B-----5:R-:W-:-:S07]  /*0d00*/  FFMA R25, R27, R22, R28 ;  /* 0x000000161b197223 */ /* 0x020fce000000001c */
.L_x_4:
[----:B------:R-:W-:Y:S05]  /*0d10*/  BRA.U !UP2, `(.L_x_3) ;  /* 0x000000010abc7547 */ /* 0x000fea000b800000 */
[----:B------:R-:W0:Y:S01]  /*0d20*/  LDCU UR9, c[0x0][0x3ac] ;  /* 0x00007580ff0977ac */ /* 0x000e220008000800 */
[----:B------:R-:W-:Y:S01]  /*0d30*/  IMAD.U32 R2, RZ, RZ, UR6 ;  /* 0x00000006ff027e24 */ /* 0x000fe2000f8e00ff */
[----:B------:R-:W-:Y:S01]  /*0d40*/  IADD3 R17, PT, PT, R5, UR8, RZ ;  /* 0x0000000805117c10 */ /* 0x000fe2000fffe0ff */
[----:B------:R-:W-:-:S06]  /*0d50*/  UISETP.NE.AND UP1, UPT, UR12, 0x1, UPT ;  /* 0x000000010c00788c */ /* 0x000fcc000bf25270 */
[----:B------:R-:W-:-:S05]  /*0d60*/  PLOP3.LUT P0, PT, PT, PT, UP1, 0x80, 0x8 ;  /* 0x000000000008781c */ /* 0x000fca0003f0f018 */
[----:B------:R-:W1:Y:S01]  /*0d70*/  @UP1 LDCU.64 UR24, c[0x0][0x3a0] ;  /* 0x00007400ff1817ac */ /* 0x000e620008000a00 */
[----:B0-----:R-:W-:Y:S01]  /*0d80*/  ULOP3.LUT UP2, URZ, UR9, 0x1, URZ, 0xc0, !UPT ;  /* 0x0000000109ff7892 */ /* 0x001fe2000f84c0ff */
[----:B------:R-:W0:Y:S01]  /*0d90*/  @UP1 LDCU.128 UR20, c[0x0][0x380] ;  /* 0x00007000ff1417ac */ /* 0x000e220008000c00 */
[----:B------:R-:W-:-:S04]  /*0da0*/  UIMAD UR9, UR8, UR16, UR5 ;  /* 0x00000010080972a4 */ /* 0x000fc8000f8e0205 */
[----:B------:R-:W-:Y:S01]  /*0db0*/  PLOP3.LUT P1, PT, PT, PT, UP2, 0x80, 0x8 ;  /* 0x000000000008781c */ /* 0x000fe20003f2f028 */
[----:B------:R-:W-:-:S04]  /*0dc0*/  @UP1 UIMAD UR10, UR18, UR6, UR9 ;  /* 0x00000006120a12a4 */ /* 0x000fc8000f8e0209 */
[----:B------:R-:W2:Y:S01]  /*0dd0*/  @UP2 LDCU.64 UR26, c[0x0][0x3a0] ;  /* 0x00007400ff1a27ac */ /* 0x000ea20008000a00 */
[----:B-1----:R-:W-:Y:S01]  /*0de0*/  @P0 IMAD R21, R2, UR24, R17 ;  /* 0x0000001802150c24 */ /* 0x002fe2000f8e0211 */
[----:B------:R-:W-:Y:S01]  /*0df0*/  @UP1 UIADD3 UR6, UPT, UPT, UR6, 0x2, URZ ;  /* 0x0000000206061890 */ /* 0x000fe2000fffe0ff */
[----:B------:R-:W1:Y:S01]  /*0e00*/  @UP2 LDCU.128 UR28, c[0x0][0x380] ;  /* 0x00007000ff1c27ac */ /* 0x000e620008000c00 */
[----:B------:R-:W-:Y:S01]  /*0e10*/  IADD3 R26, PT, PT, R4, UR5, RZ ;  /* 0x00000005041a7c10 */ /* 0x000fe2000fffe0ff */
[----:B------:R-:W-:-:S03]  /*0e20*/  @P0 VIADD R23, R21, UR24 ;  /* 0x0000001815170c36 */ /* 0x000fc60008000000 */
[----:B------:R-:W-:Y:S01]  /*0e30*/  MOV R16, UR6 ;  /* 0x0000000600107c02 */ /* 0x000fe20008000f00 */
[----:B0-----:R-:W-:Y:S01]  /*0e40*/  @UP1 UIMAD.WIDE UR10, UR10, 0x4, UR22 ;  /* 0x000000040a0a18a5 */ /* 0x001fe2000f8e0216 */
[----:B------:R-:W-:Y:S01]  /*0e50*/  MOV R20, 0x4 ;  /* 0x0000000400147802 */ /* 0x000fe20000000f00 */
[--C-:B------:R-:W-:Y:S02]  /*0e60*/  @P0 IMAD R21, R21, UR25, R26.reuse ;  /* 0x0000001915150c24 */ /* 0x100fe4000f8e021a */
[----:B--2---:R-:W-:Y:S02]  /*0e70*/  @P1 IMAD R17, R16, UR26, R17 ;  /* 0x0000001a10111c24 */ /* 0x004fe4000f8e0211 */
[----:B------:R-:W-:Y:S01]  /*0e80*/  MOV R14, UR10 ;  /* 0x0000000a000e7c02 */ /* 0x000fe20008000f00 */
[----:B------:R-:W-:Y:S02]  /*0e90*/  @P0 IMAD R16, R23, UR25, R26 ;  /* 0x0000001917100c24 */ /* 0x000fe4000f8e021a */
[----:B------:R-:W-:Y:S01]  /*0ea0*/  HFMA2 R23, -RZ, RZ, 0, 2.384185791015625e-07 ;  /* 0x00000004ff177431 */ /* 0x000fe200000001ff */
[----:B------:R-:W-:-:S02]  /*0eb0*/  @UP1 UIMAD.WIDE UR12, UR18, 0x4, UR10 ;  /* 0x00000004120c18a5 */ /* 0x000fc4000f8e020a */
[----:B------:R-:W-:Y:S01]  /*0ec0*/  IMAD.U32 R15, RZ, RZ, UR11 ;  /* 0x0000000bff0f7e24 */ /* 0x000fe2000f8e00ff */
[----:B------:R-:W-:Y:S01]  /*0ed0*/  @UP2 UIMAD UR10, UR18, UR6, UR9 ;  /* 0x00000006120a22a4 */ /* 0x000fe2000f8e0209 */
[----:B------:R-:W-:Y:S01]  /*0ee0*/  @P0 IMAD.WIDE R20, R21, R20, UR20 ;  /* 0x0000001415140e25 */ /* 0x000fe2000f8e0214 */
[----:B------:R-:W-:Y:S02]  /*0ef0*/  MOV R27, 0x4 ;  /* 0x00000004001b7802 */ /* 0x000fe40000000f00 */
[----:B-1----:R-:W-:Y:S01]  /*0f00*/  @UP2 UIMAD.WIDE UR10, UR10, 0x4, UR30 ;  /* 0x000000040a0a28a5 */ /* 0x002fe2000f8e021e */
[----:B------:R0:W2:Y:S01]  /*0f10*/  @P0 LDG.E R2, desc[UR14][R14.64] ;  /* 0x0000000e0e020981 */ /* 0x0000a2000c1e1900 */
[----:B------:R-:W-:Y:S02]  /*0f20*/  @P1 IMAD R26, R17, UR27, R26 ;  /* 0x0000001b111a1c24 */ /* 0x000fe4000f8e021a */
[----:B------:R-:W-:Y:S01]  /*0f30*/  @P0 IMAD.WIDE R16, R16, R23, UR20 ;  /* 0x0000001410100e25 */ /* 0x000fe2000f8e0217 */
[----:B------:R-:W2:Y:S01]  /*0f40*/  @P0 LDG.E R20, desc[UR14][R20.64] ;  /* 0x0000000e14140981 */ /* 0x000ea2000c1e1900 */
[----:B------:R-:W-:-:S02]  /*0f50*/  MOV R23, UR11 ;  /* 0x0000000b00177c02 */ /* 0x000fc40008000f00 */
[----:B0-----:R-:W-:Y:S01]  /*0f60*/  IMAD.U32 R14, RZ, RZ, UR12 ;  /* 0x0000000cff0e7e24 */ /* 0x001fe2000f8e00ff */
[----:B------:R-:W-:Y:S01]  /*0f70*/  MOV R15, UR13 ;  /* 0x0000000d000f7c02 */ /* 0x000fe20008000f00 */
[----:B------:R-:W-:Y:S01]  /*0f80*/  IMAD.U32 R22, RZ, RZ, UR10 ;  /* 0x0000000aff167e24 */ /* 0x000fe2000f8e00ff */
[----:B------:R-:W3:Y:S01]  /*0f90*/  @P0 LDG.E R16, desc[UR14][R16.64] ;  /* 0x0000000e10100981 */ /* 0x000ee2000c1e1900 */
[----:B------:R-:W-:-:S03]  /*0fa0*/  @P1 IMAD.WIDE R26, R26, R27, UR28 ;  /* 0x0000001c1a1a1e25 */ /* 0x000fc6000f8e021b */
[----:B------:R-:W3:Y:S04]  /*0fb0*/  @P0 LDG.E R14, desc[UR14][R14.64] ;  /* 0x0000000e0e0e0981 */ /* 0x000ee8000c1e1900 */
[----:B------:R-:W4:Y:S04]  /*0fc0*/  @P1 LDG.E R22, desc[UR14][R22.64] ;  /* 0x0000000e16161981 */ /* 0x000f28000c1e1900 */
[----:B------:R-:W4:Y:S01]  /*0fd0*/  @P1 LDG.E R26, desc[UR14][R26.64] ;  /* 0x0000000e1a1a1981 */ /* 0x000f22000c1e1900 */
[----:B--2---:R-:W-:-:S04]  /*0fe0*/  @P0 FFMA R29, R20, R2, R25 ;  /* 0x00000002141d0223 */ /* 0x004fc80000000019 */
[----:B---3--:R-:W-:-:S04]  /*0ff0*/  @P0 FFMA R25, R16, R14, R29 ;  /* 0x0000000e10190223 */ /* 0x008fc8000000001d */
[----:B----4-:R-:W-:-:S07]  /*1000*/  @P1 FFMA R25, R26, R22, R25 ;  /* 0x000000161a191223 */ /* 0x010fce0000000019 */
.L_x_3:
[----:B------:R-:W-:-:S04]  /*1010*/  UIADD3 UR5, UPT, UPT, UR5, 0x1, URZ ;  /* 0x0000000105057890 */ /* 0x000fc8000fffe0ff */
[----:B------:R-:W-:-:S09]  /*1020*/  UISETP.NE.AND UP1, UPT, UR5, UR16, UPT ;  /* 0x000000100500728c */ /* 0x000fd2000bf25270 */
[----:B------:R-:W-:Y:S05]  /*1030*/  BRA.U UP1, `(.L_x_5) ;  /* 0xfffffff101ac7547 */ /* 0x000fea000b83ffff */
[----:B------:R-:W-:Y:S05]  /*1040*/  BRA.U UP0, `(.L_x_6) ;  /* 0xfffffff100807547 */ /* 0x000fea000b83ffff */
.L_x_0:
[----:B------:R-:W0:Y:S08]  /*1050*/  LDC.64 R6, c[0x0][0x3c8] ;  /* 0x0000f200ff067b82 */ /* 0x000e300000000a00 */
[----:B------:R-:W1:Y:S01]  /*1060*/  LDC.64 R4, c[0x0][0x3c0] ;  /* 0x0000f000ff047b82 */ /* 0x000e620000000a00 */
[----:B0-----:R-:W2:Y:S04]  /*1070*/  LDG.E R2, desc[UR14][R6.64] ;  /* 0x0000000e06027981 */ /* 0x001ea8000c1e1900 */
[----:B-1----:R-:W3:Y:S01]  /*1080*/  LDG.E R4, desc[UR14][R4.64] ;  /* 0x0000000e04047981 */ /* 0x002ee2000c1e1900 */
[----:B--2---:R-:W-:Y:S01]  /*1090*/  IADD3 R8, PT, PT, R2, -0xd000000, RZ ;  /* 0xf300000002087810 */ /* 0x004fe20007ffe0ff */
[----:B------:R0:W1:Y:S03]  /*10a0*/  MUFU.RSQ R9, R2 ;  /* 0x0000000200097308 */ /* 0x0000660000001400 */
[----:B------:R-:W-:Y:S01]  /*10b0*/  ISETP.GT.U32.AND P0, PT, R8, 0x727fffff, PT ;  /* 0x727fffff0800780c */ /* 0x000fe20003f04070 */
[----:B---3--:R-:W-:-:S12]  /*10c0*/  FADD R25, -R4, R25 ;  /* 0x0000001904197221 */ /* 0x008fd80000000100 */
[----:B0-----:R-:W-:Y:S05]  /*10d0*/  @!P0 BRA `(.L_x_7) ;  /* 0x00000000000c8947 */ /* 0x001fea0003800000 */
[----:B------:R-:W-:-:S07]  /*10e0*/  MOV R6, 0x1100 ;  /* 0x0000110000067802 */ /* 0x000fce0000000f00 */
[----:B-1----:R-:W-:Y:S05]  /*10f0*/  CALL.REL.NOINC `($__internal_0_$__cuda_sm20_sqrt_rn_f32_slowpath) ;  /* 0x00000000007c7944 */ /* 0x002fea0003c00000 */
[----:B------:R-:W-:Y:S05]  /*1100*/  BRA `(.L_x_8) ;  /* 0x0000000000107947 */ /* 0x000fea0003800000 */
.L_x_7:
[----:B-1----:R-:W-:Y:S01]  /*1110*/  FMUL.FTZ R5, R2, R9 ;  /* 0x0000000902057220 */ /* 0x002fe20000410000 */
[----:B------:R-:W-:-:S03]  /*1120*/  FMUL.FTZ R9, R9, 0.5 ;  /* 0x3f00000009097820 */ /* 0x000fc60000410000 */
[----:B------:R-:W-:-:S04]  /*1130*/  FFMA R2, -R5, R5, R2 ;  /* 0x0000000505027223 */ /* 0x000fc80000000102 */
[----:B------:R-:W-:-:S07]  /*1140*/  FFMA R2, R2, R9, R5 ;  /* 0x0000000902027223 */ /* 0x000fce0000000005 */
.L_x_8:
[----:B------:R-:W0:Y:S01]  /*1150*/  MUFU.RCP R5, R2 ;  /* 0x0000000200057308 */ /* 0x000e220000001000 */
[----:B------:R-:W-:Y:S07]  /*1160*/  BSSY.RECONVERGENT B0, `(.L_x_9) ;  /* 0x000000b000007945 */ /* 0x000fee0003800200 */
[----:B------:R-:W1:Y:S01]  /*1170*/  FCHK P0, R25, R2 ;  /* 0x0000000219007302 */ /* 0x000e620000000000 */
[----:B0-----:R-:W-:-:S04]  /*1180*/  FFMA R4, R5, -R2, 1 ;  /* 0x3f80000005047423 */ /* 0x001fc80000000802 */
[----:B------:R-:W-:-:S04]  /*1190*/  FFMA R4, R5, R4, R5 ;  /* 0x0000000405047223 */ /* 0x000fc80000000005 */
[----:B------:R-:W-:-:S04]  /*11a0*/  FFMA R5, R25, R4, RZ ;  /* 0x0000000419057223 */ /* 0x000fc800000000ff */
[----:B------:R-:W-:-:S04]  /*11b0*/  FFMA R6, R5, -R2, R25 ;  /* 0x8000000205067223 */ /* 0x000fc80000000019 */
[----:B------:R-:W-:Y:S01]  /*11c0*/  FFMA R10, R4, R6, R5 ;  /* 0x00000006040a7223 */ /* 0x000fe20000000005 */
[----:B-1----:R-:W-:Y:S06]  /*11d0*/  @!P0 BRA `(.L_x_10) ;  /* 0x00000000000c8947 */ /* 0x002fec0003800000 */
[----:B------:R-:W-:-:S07]  /*11e0*/  MOV R4, 0x1200 ;  /* 0x0000120000047802 */ /* 0x000fce0000000f00 */
[----:B------:R-:W-:Y:S05]  /*11f0*/  CALL.REL.NOINC `($__internal_1_$__cuda_sm3x_div_rn_noftz_f32_slowpath) ;  /* 0x00000000009c7944 */ /* 0x000fea0003c00000 */
[----:B------:R-:W-:-:S07]  /*1200*/  IMAD.MOV.U32 R10, RZ, RZ, R2 ;  /* 0x000000ffff0a7224 */ /* 0x000fce00078e0002 */
.L_x_10:
[----:B------:R-:W-:Y:S05]  /*1210*/  BSYNC.RECONVERGENT B0 ;  /* 0x0000000000007941 */ /* 0x000fea0003800200 */
.L_x_9:
[----:B------:R-:W0:Y:S01]  /*1220*/  LDC.64 R4, c[0x0][0x390] ;  /* 0x0000e400ff047b82 */ /* 0x000e220000000a00 */
[----:B------:R-:W1:Y:S07]  /*1230*/  LDCU UR4, c[0x0][0x3b4] ;  /* 0x00007680ff0477ac */ /* 0x000e6e0008000800 */
[----:B------:R-:W2:Y:S08]  /*1240*/  LDC.64 R6, c[0x0][0x3b8] ;  /* 0x0000ee00ff067b82 */ /* 0x000eb00000000a00 */
[----:B------:R-:W3:Y:S01]  /*1250*/  LDC.64 R8, c[0x0][0x398] ;  /* 0x0000e600ff087b82 */ /* 0x000ee20000000a00 */
[----:B0-----:R-:W4:Y:S04]  /*1260*/  LDG.E R5, desc[UR14][R4.64] ;  /* 0x0000000e04057981 */ /* 0x001f28000c1e1900 */
[----:B--2---:R-:W4:Y:S01]  /*1270*/  LDG.E R6, desc[UR14][R6.64] ;  /* 0x0000000e06067981 */ /* 0x004f22000c1e1900 */
[----:B-1----:R-:W-:-:S04]  /*1280*/  IMAD R3, R3, UR4, R0 ;  /* 0x0000000403037c24 */ /* 0x002fc8000f8e0200 */
[----:B---3--:R-:W-:-:S04]  /*1290*/  IMAD.WIDE R2, R3, 0x4, R8 ;  /* 0x0000000403027825 */ /* 0x008fc800078e0208 */
[----:B----4-:R-:W-:-:S05]  /*12a0*/  FFMA R10, R5, R10, R6 ;  /* 0x0000000a050a7223 */ /* 0x010fca0000000006 */
[----:B------:R-:W-:-:S04]  /*12b0*/  FMNMX R10, RZ, R10, !PT ;  /* 0x0000000aff0a7209 */ /* 0x000fc80007800000 */
[----:B------:R-:W-:-:S05]  /*12c0*/  FMNMX R9, R10, 6, PT ;  /* 0x40c000000a097809 */ /* 0x000fca0003800000 */
[----:B------:R-:W-:Y:S01]  /*12d0*/  STG.E desc[UR14][R2.64], R9 ;  /* 0x0000000902007986 */ /* 0x000fe2000c10190e */
[----:B------:R-:W-:Y:S05]  /*12e0*/  EXIT ;  /* 0x000000000000794d */ /* 0x000fea0003800000 */
        .weak           $__internal_0_$__cuda_sm20_sqrt_rn_f32_slowpath
        .type           $__internal_0_$__cuda_sm20_sqrt_rn_f32_slowpath,@function
        .size           $__internal_0_$__cuda_sm20_sqrt_rn_f32_slowpath,($__internal_1_$__cuda_sm3x_div_rn_noftz_f32_slowpath - $__internal_0_$__cuda_sm20_sqrt_rn_f32_slowpath)
$__internal_0_$__cuda_sm20_sqrt_rn_f32_slowpath:
[----:B------:R-:W-:-:S13]  /*12f0*/  LOP3.LUT P0, RZ, R2, 0x7fffffff, RZ, 0xc0, !PT ;  /* 0x7fffffff02ff7812 */ /* 0x000fda000780c0ff */
[----:B------:R-:W-:Y:S01]  /*1300*/  @!P0 MOV R4, R2 ;  /* 0x0000000200048202 */ /* 0x000fe20000000f00 */
[----:B------:R-:W-:Y:S06]  /*1310*/  @!P0 BRA `(.L_x_11) ;  /* 0x0000000000448947 */ /* 0x000fec0003800000 */
[----:B------:R-:W-:-:S13]  /*1320*/  FSETP.GEU.FTZ.AND P0, PT, R2, RZ, PT ;  /* 0x000000ff0200720b */ /* 0x000fda0003f1e000 */
[----:B------:R-:W-:Y:S01]  /*1330*/  @!P0 MOV R4, 0x7fffffff ;  /* 0x7fffffff00048802 */ /* 0x000fe20000000f00 */
[----:B------:R-:W-:Y:S06]  /*1340*/  @!P0 BRA `(.L_x_11) ;  /* 0x0000000000388947 */ /* 0x000fec0003800000 */
[----:B------:R-:W-:-:S13]  /*1350*/  FSETP.GTU.FTZ.AND P0, PT, |R2|, +INF , PT ;  /* 0x7f8000000200780b */ /* 0x000fda0003f1c200 */
[----:B------:R-:W-:Y:S01]  /*1360*/  @P0 FADD.FTZ R4, R2, 1 ;  /* 0x3f80000002040421 */ /* 0x000fe20000010000 */
[----:B------:R-:W-:Y:S06]  /*1370*/  @P0 BRA `(.L_x_11) ;  /* 0x00000000002c0947 */ /* 0x000fec0003800000 */
[----:B------:R-:W-:-:S13]  /*1380*/  FSETP.NEU.FTZ.AND P0, PT, |R2|, +INF , PT ;  /* 0x7f8000000200780b */ /* 0x000fda0003f1d200 */
[----:B------:R-:W-:Y:S01]  /*1390*/  @!P0 IMAD.MOV.U32 R4, RZ, RZ, R2 ;  /* 0x000000ffff048224 */ /* 0x000fe200078e0002 */
[----:B------:R-:W-:Y:S06]  /*13a0*/  @!P0 BRA `(.L_x_11) ;  /* 0x0000000000208947 */ /* 0x000fec0003800000 */
[----:B------:R-:W-:-:S04]  /*13b0*/  FFMA R2, R2, 1.84467440737095516160e+19, RZ ;  /* 0x5f80000002027823 */ /* 0x000fc800000000ff */
[----:B------:R-:W0:Y:S02]  /*13c0*/  MUFU.RSQ R5, R2 ;  /* 0x0000000200057308 */ /* 0x000e240000001400 */
[----:B0-----:R-:W-:Y:S01]  /*13d0*/  FMUL.FTZ R7, R2, R5 ;  /* 0x0000000502077220 */ /* 0x001fe20000410000 */
[----:B------:R-:W-:-:S03]  /*13e0*/  FMUL.FTZ R5, R5, 0.5 ;  /* 0x3f00000005057820 */ /* 0x000fc60000410000 */
[----:B------:R-:W-:-:S04]  /*13f0*/  FADD.FTZ R4, -R7, -RZ ;  /* 0x800000ff07047221 */ /* 0x000fc80000010100 */
[----:B------:R-:W-:-:S04]  /*1400*/  FFMA R4, R7, R4, R2 ;  /* 0x0000000407047223 */ /* 0x000fc80000000002 */
[----:B------:R-:W-:-:S04]  /*1410*/  FFMA R4, R4, R5, R7 ;  /* 0x0000000504047223 */ /* 0x000fc80000000007 */
[----:B------:R-:W-:-:S07]  /*1420*/  FMUL.FTZ R4, R4, 2.3283064365386962891e-10 ;  /* 0x2f80000004047820 */ /* 0x000fce0000410000 */
.L_x_11:
[----:B------:R-:W-:Y:S01]  /*1430*/  MOV R2, R4 ;  /* 0x0000000400027202 */ /* 0x000fe20000000f00 */
[----:B------:R-:W-:Y:S01]  /*1440*/  IMAD.MOV.U32 R5, RZ, RZ, 0x0 ;  /* 0x00000000ff057424 */ /* 0x000fe200078e00ff */
[----:B------:R-:W-:-:S04]  /*1450*/  MOV R4, R6 ;  /* 0x0000000600047202 */ /* 0x000fc80000000f00 */
[----:B------:R-:W-:Y:S05]  /*1460*/  RET.REL.NODEC R4 `(_Z15gpuMatrixConv3DPfS_S_S_iiiiiiS_S_S_ii) ;  /* 0xffffffe804e47950 */ /* 0x000fea0003c3ffff */
        .weak           $__internal_1_$__cuda_sm3x_div_rn_noftz_f32_slowpath
        .type           $__internal_1_$__cuda_sm3x_div_rn_noftz_f32_slowpath,@function
        .size           $__internal_1_$__cuda_sm3x_div_rn_noftz_f32_slowpath,(.L_x_25 - $__internal_1_$__cuda_sm3x_div_rn_noftz_f32_slowpath)
$__internal_1_$__cuda_sm3x_div_rn_noftz_f32_slowpath:
[----:B------:R-:W-:Y:S01]  /*1470*/  SHF.R.U32.HI R6, RZ, 0x17, R2 ;  /* 0x00000017ff067819 */ /* 0x000fe20000011602 */
[----:B------:R-:W-:Y:S01]  /*1480*/  BSSY.RECONVERGENT B1, `(.L_x_12) ;  /* 0x0000063000017945 */ /* 0x000fe20003800200 */
[--C-:B------:R-:W-:Y:S02]  /*1490*/  SHF.R.U32.HI R5, RZ, 0x17, R25.reuse ;  /* 0x00000017ff057819 */ /* 0x100fe40000011619 */
[----:B------:R-:W-:Y:S02]  /*14a0*/  LOP3.LUT R13, R6, 0xff, RZ, 0xc0, !PT ;  /* 0x000000ff060d7812 */ /* 0x000fe400078ec0ff */
[----:B------:R-:W-:Y:S01]  /*14b0*/  LOP3.LUT R8, R5, 0xff, RZ, 0xc0, !PT ;  /* 0x000000ff05087812 */ /* 0x000fe200078ec0ff */
[----:B------:R-:W-:Y:S01]  /*14c0*/  IMAD.MOV.U32 R5, RZ, RZ, R25 ;  /* 0x000000ffff057224 */ /* 0x000fe200078e0019 */
[----:B------:R-:W-:Y:S02]  /*14d0*/  IADD3 R9, PT, PT, R13, -0x1, RZ ;  /* 0xffffffff0d097810 */ /* 0x000fe40007ffe0ff */
[----:B------:R-:W-:-:S02]  /*14e0*/  IADD3 R7, PT, PT, R8, -0x1, RZ ;  /* 0xffffffff08077810 */ /* 0x000fc40007ffe0ff */
[----:B------:R-:W-:-:S04]  /*14f0*/  ISETP.GT.U32.AND P0, PT, R9, 0xfd, PT ;  /* 0x000000fd0900780c */ /* 0x000fc80003f04070 */
[----:B------:R-:W-:-:S13]  /*1500*/  ISETP.GT.U32.OR P0, PT, R7, 0xfd, P0 ;  /* 0x000000fd0700780c */ /* 0x000fda0000704470 */
[----:B------:R-:W-:Y:S01]  /*1510*/  @!P0 MOV R6, RZ ;  /* 0x000000ff00068202 */ /* 0x000fe20000000f00 */
[----:B------:R-:W-:Y:S06]  /*1520*/  @!P0 BRA `(.L_x_13) ;  /* 0x00000000005c8947 */ /* 0x000fec0003800000 */
[----:B------:R-:W-:Y:S02]  /*1530*/  FSETP.GTU.FTZ.AND P1, PT, |R2|, +INF , PT ;  /* 0x7f8000000200780b */ /* 0x000fe40003f3c200 */
[----:B------:R-:W-:-:S04]  /*1540*/  FSETP.GTU.FTZ.AND P0, PT, |R25|, +INF , PT ;  /* 0x7f8000001900780b */ /* 0x000fc80003f1c200 */
[----:B------:R-:W-:-:S13]  /*1550*/  PLOP3.LUT P0, PT, P0, P1, PT, 0xf8, 0x8f ;  /* 0x00000000008f781c */ /* 0x000fda0000703f70 */
[----:B------:R-:W-:Y:S05]  /*1560*/  @P0 BRA `(.L_x_14) ;  /* 0x00000004004c0947 */ /* 0x000fea0003800000 */
[----:B------:R-:W-:-:S13]  /*1570*/  LOP3.LUT P0, RZ, R2, 0x7fffffff, R5, 0xc8, !PT ;  /* 0x7fffffff02ff7812 */ /* 0x000fda000780c805 */
[----:B------:R-:W-:Y:S05]  /*1580*/  @!P0 BRA `(.L_x_15) ;  /* 0x00000004003c8947 */ /* 0x000fea0003800000 */
[C---:B------:R-:W-:Y:S02]  /*1590*/  FSETP.NEU.FTZ.AND P2, PT, |R25|.reuse, +INF , PT ;  /* 0x7f8000001900780b */ /* 0x040fe40003f5d200 */
[----:B------:R-:W-:Y:S02]  /*15a0*/  FSETP.NEU.FTZ.AND P1, PT, |R2|, +INF , PT ;  /* 0x7f8000000200780b */ /* 0x000fe40003f3d200 */
[----:B------:R-:W-:-:S11]  /*15b0*/  FSETP.NEU.FTZ.AND P0, PT, |R25|, +INF , PT ;  /* 0x7f8000001900780b */ /* 0x000fd60003f1d200 */
[----:B------:R-:W-:Y:S05]  /*15c0*/  @!P1 BRA !P2, `(.L_x_15) ;  /* 0x00000004002c9947 */ /* 0x000fea0005000000 */
[----:B------:R-:W-:-:S04]  /*15d0*/  LOP3.LUT P2, RZ, R5, 0x7fffffff, RZ, 0xc0, !PT ;  /* 0x7fffffff05ff7812 */ /* 0x000fc8000784c0ff */
[----:B------:R-:W-:-:S13]  /*15e0*/  PLOP3.LUT P1, PT, P1, P2, PT, 0x2f, 0xf2 ;  /* 0x0000000000f2781c */ /* 0x000fda0000f24577 */
[----:B------:R-:W-:Y:S05]  /*15f0*/  @P1 BRA `(.L_x_16) ;  /* 0x0000000400181947 */ /* 0x000fea0003800000 */
[----:B------:R-:W-:-:S04]  /*1600*/  LOP3.LUT P1, RZ, R2, 0x7fffffff, RZ, 0xc0, !PT ;  /* 0x7fffffff02ff7812 */ /* 0x000fc8000782c0ff */
[----:B------:R-:W-:-:S13]  /*1610*/  PLOP3.LUT P0, PT, P0, P1, PT, 0x2f, 0xf2 ;  /* 0x0000000000f2781c */ /* 0x000fda0000702577 */
[----:B------:R-:W-:Y:S05]  /*1620*/  @P0 BRA `(.L_x_17) ;  /* 0x0000000400000947 */ /* 0x000fea0003800000 */
[----:B------:R-:W-:Y:S02]  /*1630*/  ISETP.GE.AND P0, PT, R7, RZ, PT ;  /* 0x000000ff0700720c */ /* 0x000fe40003f06270 */
[----:B------:R-:W-:-:S11]  /*1640*/  ISETP.GE.AND P1, PT, R9, RZ, PT ;  /* 0x000000ff0900720c */ /* 0x000fd60003f26270 */
[----:B------:R-:W-:Y:S01]  /*1650*/  @P0 MOV R6, RZ ;  /* 0x000000ff00060202 */ /* 0x000fe20000000f00 */
[----:B------:R-:W-:Y:S02]  /*1660*/  @!P0 IMAD.MOV.U32 R6, RZ, RZ, -0x40 ;  /* 0xffffffc0ff068424 */ /* 0x000fe400078e00ff */
[----:B------:R-:W-:Y:S01]  /*1670*/  @!P0 FFMA R5, R25, 1.84467440737095516160e+19, RZ ;  /* 0x5f80000019058823 */ /* 0x000fe200000000ff */
[----:B------:R-:W-:Y:S02]  /*1680*/  @!P1 FFMA R2, R2, 1.84467440737095516160e+19, RZ ;  /* 0x5f80000002029823 */ /* 0x000fe400000000ff */
[----:B------:R-:W-:-:S07]  /*1690*/  @!P1 IADD3 R6, PT, PT, R6, 0x40, RZ ;  /* 0x0000004006069810 */ /* 0x000fce0007ffe0ff */
.L_x_13:
[----:B------:R-:W-:Y:S01]  /*16a0*/  LEA R7, R13, 0xc0800000, 0x17 ;  /* 0xc08000000d077811 */ /* 0x000fe200078eb8ff */
[----:B------:R-:W-:Y:S01]  /*16b0*/  VIADD R8, R8, 0xffffff81 ;  /* 0xffffff8108087836 */ /* 0x000fe20000000000 */
[----:B------:R-:W-:Y:S02]  /*16c0*/  BSSY.RECONVERGENT B2, `(.L_x_18) ;  /* 0x0000035000027945 */ /* 0x000fe40003800200 */
[----:B------:R-:W-:Y:S01]  /*16d0*/  IADD3 R7, PT, PT, -R7, R2, RZ ;  /* 0x0000000207077210 */ /* 0x000fe20007ffe1ff */
[----:B------:R-:W-:-:S03]  /*16e0*/  IMAD R2, R8, -0x800000, R5 ;  /* 0xff80000008027824 */ /* 0x000fc600078e0205 */
[----:B------:R0:W1:Y:S01]  /*16f0*/  MUFU.RCP R9, R7 ;  /* 0x0000000700097308 */ /* 0x0000620000001000 */
[----:B------:R-:W-:Y:S01]  /*1700*/  FADD.FTZ R11, -R7, -RZ ;  /* 0x800000ff070b7221 */ /* 0x000fe20000010100 */
[----:B0-----:R-:W-:-:S04]  /*1710*/  IADD3 R7, PT, PT, R8, 0x7f, -R13 ;  /* 0x0000007f08077810 */ /* 0x001fc80007ffe80d */
[----:B------:R-:W-:Y:S01]  /*1720*/  IADD3 R7, PT, PT, R7, R6, RZ ;  /* 0x0000000607077210 */ /* 0x000fe20007ffe0ff */
[----:B-1----:R-:W-:-:S04]  /*1730*/  FFMA R10, R9, R11, 1 ;  /* 0x3f800000090a7423 */ /* 0x002fc8000000000b */
[----:B------:R-:W-:-:S04]  /*1740*/  FFMA R12, R9, R10, R9 ;  /* 0x0000000a090c7223 */ /* 0x000fc80000000009 */
[----:B------:R-:W-:-:S04]  /*1750*/  FFMA R5, R2, R12, RZ ;  /* 0x0000000c02057223 */ /* 0x000fc800000000ff */
[----:B------:R-:W-:-:S04]  /*1760*/  FFMA R10, R11, R5, R2 ;  /* 0x000000050b0a7223 */ /* 0x000fc80000000002 */
[----:B------:R-:W-:-:S04]  /*1770*/  FFMA R9, R12, R10, R5 ;  /* 0x0000000a0c097223 */ /* 0x000fc80000000005 */
[----:B------:R-:W-:-:S04]  /*1780*/  FFMA R10, R11, R9, R2 ;  /* 0x000000090b0a7223 */ /* 0x000fc80000000002 */
[----:B------:R-:W-:-:S05]  /*1790*/  FFMA R2, R12, R10, R9 ;  /* 0x0000000a0c027223 */ /* 0x000fca0000000009 */
[----:B------:R-:W-:-:S04]  /*17a0*/  SHF.R.U32.HI R5, RZ, 0x17, R2 ;  /* 0x00000017ff057819 */ /* 0x000fc80000011602 */
[----:B------:R-:W-:-:S04]  /*17b0*/  LOP3.LUT R5, R5, 0xff, RZ, 0xc0, !PT ;  /* 0x000000ff05057812 */ /* 0x000fc800078ec0ff */
[----:B------:R-:W-:-:S05]  /*17c0*/  IADD3 R11, PT, PT, R5, R7, RZ ;  /* 0x00000007050b7210 */ /* 0x000fca0007ffe0ff */
[----:B------:R-:W-:-:S05]  /*17d0*/  VIADD R5, R11, 0xffffffff ;  /* 0xffffffff0b057836 */ /* 0x000fca0000000000 */
[----:B------:R-:W-:-:S13]  /*17e0*/  ISETP.GE.U32.AND P0, PT, R5, 0xfe, PT ;  /* 0x000000fe0500780c */ /* 0x000fda0003f06070 */
[----:B------:R-:W-:Y:S05]  /*17f0*/  @!P0 BRA `(.L_x_19) ;  /* 0x0000000000808947 */ /* 0x000fea0003800000 */
[----:B------:R-:W-:-:S13]  /*1800*/  ISETP.GT.AND P0, PT, R11, 0xfe, PT ;  /* 0x000000fe0b00780c */ /* 0x000fda0003f04270 */
[----:B------:R-:W-:Y:S05]  /*1810*/  @P0 BRA `(.L_x_20) ;  /* 0x00000000006c0947 */ /* 0x000fea0003800000 */
[----:B------:R-:W-:-:S13]  /*1820*/  ISETP.GE.AND P0, PT, R11, 0x1, PT ;  /* 0x000000010b00780c */ /* 0x000fda0003f06270 */
[----:B------:R-:W-:Y:S05]  /*1830*/  @P0 BRA `(.L_x_21) ;  /* 0x0000000000740947 */ /* 0x000fea0003800000 */
[----:B------:R-:W-:Y:S02]  /*1840*/  ISETP.GE.AND P0, PT, R11, -0x18, PT ;  /* 0xffffffe80b00780c */ /* 0x000fe40003f06270 */
[----:B------:R-:W-:-:S11]  /*1850*/  LOP3.LUT R2, R2, 0x80000000, RZ, 0xc0, !PT ;  /* 0x8000000002027812 */ /* 0x000fd600078ec0ff */
[----:B------:R-:W-:Y:S05]  /*1860*/  @!P0 BRA `(.L_x_21) ;  /* 0x0000000000688947 */ /* 0x000fea0003800000 */
[CCC-:B------:R-:W-:Y:S01]  /*1870*/  FFMA.RZ R5, R12.reuse, R10.reuse, R9.reuse ;  /* 0x0000000a0c057223 */ /* 0x1c0fe2000000c009 */
[C---:B------:R-:W-:Y:S01]  /*1880*/  IADD3 R8, PT, PT, R11.reuse, 0x20, RZ ;  /* 0x000000200b087810 */ /* 0x040fe20007ffe0ff */
[CCC-:B------:R-:W-:Y:S01]  /*1890*/  FFMA.RM R6, R12.reuse, R10.reuse, R9.reuse ;  /* 0x0000000a0c067223 */ /* 0x1c0fe20000004009 */
[----:B------:R-:W-:Y:S02]  /*18a0*/  ISETP.NE.AND P2, PT, R11, RZ, PT ;  /* 0x000000ff0b00720c */ /* 0x000fe40003f45270 */
[----:B------:R-:W-:Y:S01]  /*18b0*/  LOP3.LUT R7, R5, 0x7fffff, RZ, 0xc0, !PT ;  /* 0x007fffff05077812 */ /* 0x000fe200078ec0ff */
[----:B------:R-:W-:Y:S01]  /*18c0*/  FFMA.RP R5, R12, R10, R9 ;  /* 0x0000000a0c057223 */ /* 0x000fe20000008009 */
[----:B------:R-:W-:Y:S02]  /*18d0*/  ISETP.NE.AND P1, PT, R11, RZ, PT ;  /* 0x000000ff0b00720c */ /* 0x000fe40003f25270 */
[----:B------:R-:W-:Y:S02]  /*18e0*/  LOP3.LUT R7, R7, 0x800000, RZ, 0xfc, !PT ;  /* 0x0080000007077812 */ /* 0x000fe400078efcff */
[----:B------:R-:W-:-:S02]  /*18f0*/  IADD3 R9, PT, PT, -R11, RZ, RZ ;  /* 0x000000ff0b097210 */ /* 0x000fc40007ffe1ff */
[----:B------:R-:W-:Y:S02]  /*1900*/  SHF.L.U32 R8, R7, R8, RZ ;  /* 0x0000000807087219 */ /* 0x000fe400000006ff */
[----:B------:R-:W-:Y:S02]  /*1910*/  FSETP.NEU.FTZ.AND P0, PT, R5, R6, PT ;  /* 0x000000060500720b */ /* 0x000fe40003f1d000 */
[----:B------:R-:W-:Y:S02]  /*1920*/  SEL R6, R9, RZ, P2 ;  /* 0x000000ff09067207 */ /* 0x000fe40001000000 */
[----:B------:R-:W-:Y:S02]  /*1930*/  ISETP.NE.AND P1, PT, R8, RZ, P1 ;  /* 0x000000ff0800720c */ /* 0x000fe40000f25270 */
[----:B------:R-:W-:Y:S02]  /*1940*/  SHF.R.U32.HI R6, RZ, R6, R7 ;  /* 0x00000006ff067219 */ /* 0x000fe40000011607 */
[----:B------:R-:W-:-:S02]  /*1950*/  PLOP3.LUT P0, PT, P0, P1, PT, 0xf8, 0x8f ;  /* 0x00000000008f781c */ /* 0x000fc40000703f70 */
[----:B------:R-:W-:Y:S02]  /*1960*/  SHF.R.U32.HI R8, RZ, 0x1, R6 ;  /* 0x00000001ff087819 */ /* 0x000fe40000011606 */
[----:B------:R-:W-:-:S04]  /*1970*/  SEL R5, RZ, 0x1, !P0 ;  /* 0x00000001ff057807 */ /* 0x000fc80004000000 */
[----:B------:R-:W-:-:S04]  /*1980*/  LOP3.LUT R5, R5, 0x1, R8, 0xf8, !PT ;  /* 0x0000000105057812 */ /* 0x000fc800078ef808 */
[----:B------:R-:W-:-:S05]  /*1990*/  LOP3.LUT R5, R5, R6, RZ, 0xc0, !PT ;  /* 0x0000000605057212 */ /* 0x000fca00078ec0ff */
[----:B------:R-:W-:-:S05]  /*19a0*/  IMAD.IADD R5, R8, 0x1, R5 ;  /* 0x0000000108057824 */ /* 0x000fca00078e0205 */
[----:B------:R-:W-:Y:S01]  /*19b0*/  LOP3.LUT R2, R5, R2, RZ, 0xfc, !PT ;  /* 0x0000000205027212 */ /* 0x000fe200078efcff */
[----:B------:R-:W-:Y:S06]  /*19c0*/  BRA `(.L_x_21) ;  /* 0x0000000000107947 */ /* 0x000fec0003800000 */
.L_x_20:
[----:B------:R-:W-:-:S04]  /*19d0*/  LOP3.LUT R2, R2, 0x80000000, RZ, 0xc0, !PT ;  /* 0x8000000002027812 */ /* 0x000fc800078ec0ff */
[----:B------:R-:W-:Y:S01]  /*19e0*/  LOP3.LUT R2, R2, 0x7f800000, RZ, 0xfc, !PT ;  /* 0x7f80000002027812 */ /* 0x000fe200078efcff */
[----:B------:R-:W-:Y:S06]  /*19f0*/  BRA `(.L_x_21) ;  /* 0x0000000000047947 */ /* 0x000fec0003800000 */
.L_x_19:
[----:B------:R-:W-:-:S07]  /*1a00*/  LEA R2, R7, R2, 0x17 ;  /* 0x0000000207027211 */ /* 0x000fce00078eb8ff */
.L_x_21:
[----:B------:R-:W-:Y:S05]  /*1a10*/  BSYNC.RECONVERGENT B2 ;  /* 0x0000000000027941 */ /* 0x000fea0003800200 */
.L_x_18:
[----:B------:R-:W-:Y:S05]  /*1a20*/  BRA `(.L_x_22) ;  /* 0x0000000000207947 */ /* 0x000fea0003800000 */
.L_x_17:
[----:B------:R-:W-:-:S04]  /*1a30*/  LOP3.LUT R2, R2, 0x80000000, R5, 0x48, !PT ;  /* 0x8000000002027812 */ /* 0x000fc800078e4805 */
[----:B------:R-:W-:Y:S01]  /*1a40*/  LOP3.LUT R2, R2, 0x7f800000, RZ, 0xfc, !PT ;  /* 0x7f80000002027812 */ /* 0x000fe200078efcff */
[----:B------:R-:W-:Y:S06]  /*1a50*/  BRA `(.L_x_22) ;  /* 0x0000000000147947 */ /* 0x000fec0003800000 */
.L_x_16:
[----:B------:R-:W-:Y:S01]  /*1a60*/  LOP3.LUT R2, R2, 0x80000000, R5, 0x48, !PT ;  /* 0x8000000002027812 */ /* 0x000fe200078e4805 */
[----:B------:R-:W-:Y:S06]  /*1a70*/  BRA `(.L_x_22) ;  /* 0x00000000000c7947 */ /* 0x000fec0003800000 */
.L_x_15:
[----:B------:R-:W0:Y:S01]  /*1a80*/  MUFU.RSQ R2, -QNAN ;  /* 0xffc0000000027908 */ /* 0x000e220000001400 */
[----:B------:R-:W-:Y:S05]  /*1a90*/  BRA `(.L_x_22) ;  /* 0x0000000000047947 */ /* 0x000fea0003800000 */
.L_x_14:
[----:B------:R-:W-:-:S07]  /*1aa0*/  FADD.FTZ R2, R25, R2 ;  /* 0x0000000219027221 */ /* 0x000fce0000010000 */
.L_x_22:
[----:B------:R-:W-:Y:S05]  /*1ab0*/  BSYNC.RECONVERGENT B1 ;  /* 0x0000000000017941 */ /* 0x000fea0003800200 */
.L_x_12:
[----:B------:R-:W-:-:S04]  /*1ac0*/  HFMA2 R5, -RZ, RZ, 0, 0 ;  /* 0x00000000ff057431 */ /* 0x000fc800000001ff */
[----:B0-----:R-:W-:Y:S05]  /*1ad0*/  RET.REL.NODEC R4 `(_Z15gpuMatrixConv3DPfS_S_S_iiiiiiS_S_S_ii) ;  /* 0xffffffe404487950 */ /* 0x001fea0003c3ffff */
.L_x_23:
[----:B------:R-:W-:-:S00]  /*1ae0*/  BRA `(.L_x_23) ;  /* 0xfffffffc00fc7947 */ /* 0x000fc0000383ffff */
[----:B------:R-:W-:-:S00]  /*1af0*/  NOP ;  /* 0x0000000000007918 */ /* 0x000fc00000000000 */
        /* <DEDUP_REMOVED lines=8> */
.L_x_25:


//--------------------- .nv.shared.reserved.0     --------------------------
	.section	.nv.shared.reserved.0,"aw",@nobits
	.weak		__nv_reservedSMEM_offset_0_alias
	.size		__nv_reservedSMEM_offset_0_alias, 0, 64
	.other		__nv_reservedSMEM_offset_0_alias,@"STO_CUDA_RESERVED_SHARED STV_DEFAULT"
__nv_reservedSMEM_offset_0_alias:
	.zero		0
	.zero		64


//--------------------- .nv.constant0._Z15gpuMatrixConv3DPfS_S_S_iiiiiiS_S_S_ii --------------------------
	.section	.nv.constant0._Z15gpuMatrixConv3DPfS_S_S_iiiiiiS_S_S_ii,"a",@progbits
	.sectionflags	@""
	.align	4
.nv.constant0._Z15gpuMatrixConv3DPfS_S_S_iiiiiiS_S_S_ii:
	.zero		984


//--------------------- SYMBOLS --------------------------

	.type		.nv.reservedSmem.offset0,@object
	.size		.nv.reservedSmem.offset0,0x4
